// auto-generated by cutlass_sweep.gemm — config: {"arch": "sm_90", "cluster_m": 2, "cluster_n": 1, "dtype": "int8", "dtype_b": "int8", "layout": "nt", "stages": 0, "tile_k": 128, "tile_m": 192, "tile_n": 192}
#include "cutlass/cutlass.h"
#include "cutlass/gemm/collective/collective_builder.hpp"
#include "cutlass/gemm/device/gemm_universal_adapter.h"
#include "cutlass/gemm/kernel/gemm_universal.hpp"
#include "cutlass/epilogue/collective/collective_builder.hpp"

using ElemA = int8_t;
using ElemB = int8_t;
using ElemCD = int8_t;
using Acc  = int32_t;
using TileShape    = cute::Shape<cute::_192, cute::_192, cute::_128>;
using ClusterShape = cute::Shape<cute::_2, cute::_1, cute::_1>;

using CollectiveEpilogue = typename cutlass::epilogue::collective::CollectiveBuilder<
    cutlass::arch::Sm90, cutlass::arch::OpClassTensorOp,
    TileShape, ClusterShape,
    cutlass::epilogue::collective::EpilogueTileAuto,
    Acc, Acc,
    ElemCD, cutlass::layout::RowMajor, 128 / cutlass::sizeof_bits<ElemCD>::value,
    ElemCD, cutlass::layout::RowMajor, 128 / cutlass::sizeof_bits<ElemCD>::value,
    cutlass::epilogue::collective::EpilogueScheduleAuto
  >::CollectiveOp;

using CollectiveMainloop = typename cutlass::gemm::collective::CollectiveBuilder<
    cutlass::arch::Sm90, cutlass::arch::OpClassTensorOp,
    ElemA, cutlass::layout::RowMajor, 128 / cutlass::sizeof_bits<ElemA>::value,
    ElemB, cutlass::layout::ColumnMajor, 128 / cutlass::sizeof_bits<ElemB>::value,
    Acc,
    TileShape, ClusterShape,
    cutlass::gemm::collective::StageCountAutoCarveout<static_cast<int>(sizeof(typename CollectiveEpilogue::SharedStorage))>,
    cutlass::gemm::collective::KernelScheduleAuto
  >::CollectiveOp;

using GemmKernel = cutlass::gemm::kernel::GemmUniversal<
    cute::Shape<int,int,int,int>,
    CollectiveMainloop,
    CollectiveEpilogue
>;
using Gemm = cutlass::gemm::device::GemmUniversalAdapter<GemmKernel>;

// Force the device kernel symbol into the cubin without needing a host main.
auto* _anchor = &cutlass::device_kernel<GemmKernel>;


// ===== COMPILED SASS (sm_90a) =====

	.target	sm_90a

	.elftype	@"ET_EXEC"


//--------------------- .note.nv.tkinfo           --------------------------
	.section	.note.nv.tkinfo,"",@"SHT_NOTE"
	.sectionflags	@"SHF_NOTE_NV_TKINFO"
	.tkinfo
        /*0018*/ 	.word	0x00000002
        /*0030*/ 	.string	""
        /*0030*/ 	.string	"ptxas"
        /*0030*/ 	.string	"Cuda compilation tools, release 13.0, V13.0.88"
        /*0030*/ 	.string	"Build cuda_13.0.r13.0/compiler.36424714_0"
        /*0030*/ 	.string	"-arch sm_90a -m 64 "



//--------------------- .note.nv.cuinfo           --------------------------
	.section	.note.nv.cuinfo,"",@"SHT_NOTE"
	.sectionflags	@"SHF_NOTE_NV_CUINFO"
        /*0018*/ 	.short	0x0002
        /*001a*/ 	.short	0x005a
        /*001c*/ 	.short	0x0082
	.zero		2


//--------------------- .nv.info                  --------------------------
	.section	.nv.info,"",@"SHT_CUDA_INFO"
	.align	4


	//----- nvinfo : EIATTR_REGCOUNT
	.align		4
        /*0000*/ 	.byte	0x04, 0x2f
        /*0002*/ 	.short	(.L_15 - .L_14)
	.align		4
.L_14:
        /*0004*/ 	.word	index@(_ZN7cutlass13device_kernelINS_4gemm6kernel13GemmUniversalIN4cute5tupleIJiiiiEEENS1_10collective13CollectiveMmaINS1_34MainloopSm90TmaGmmaWarpSpecializedILi4ENS5_IJNS4_1CILi2EEENSA_ILi1EEESC_EEENS1_35KernelTmaWarpSpecializedCooperativeEEENS5_IJNSA_ILi192EEESG_NSA_ILi128EEEEEEaNS5_IJlSC_lEEEaSJ_NS4_8TiledMMAINS4_8MMA_AtomIJNS4_4SM904GMMA27MMA_64x192x32_S32S8S8_SS_TNEEEENS4_6LayoutISD_NS5_IJSC_NSA_ILi0EEESR_EEEEENS5_IJNS4_10UnderscoreESU_SU_EEEEENS4_13SM90_TMA_LOADENS4_14ComposedLayoutINS4_7SwizzleILi3ELi4ELi3EEENS4_18smem_ptr_flag_bitsILi8EEENSQ_INS5_IJNSA_ILi8EEESH_EEENS5_IJSH_SC_EEEEEEEvNS4_8identityENS4_23SM90_TMA_LOAD_MULTICASTES17_vS18_EENS_8epilogue10collective6detail29Sm90TmaWarpSpecializedAdapterINS1C_15DefaultEpilogueIaSJ_SJ_NS1B_6thread17LinearCombinationIaLi1EiiLNS1G_9ScaleType4KindE0ELNS_15FloatRoundStyleE2EaEENS1_15EpilogueDefaultEEEEEvvEEEEvNT_6ParamsE)
        /*0008*/ 	.word	0x000000a8


	//----- nvinfo : EIATTR_FRAME_SIZE
	.align		4
.L_15:
        /*000c*/ 	.byte	0x04, 0x11
        /*000e*/ 	.short	(.L_17 - .L_16)
	.align		4
.L_16:
        /*0010*/ 	.word	index@(_ZN7cutlass13device_kernelINS_4gemm6kernel13GemmUniversalIN4cute5tupleIJiiiiEEENS1_10collective13CollectiveMmaINS1_34MainloopSm90TmaGmmaWarpSpecializedILi4ENS5_IJNS4_1CILi2EEENSA_ILi1EEESC_EEENS1_35KernelTmaWarpSpecializedCooperativeEEENS5_IJNSA_ILi192EEESG_NSA_ILi128EEEEEEaNS5_IJlSC_lEEEaSJ_NS4_8TiledMMAINS4_8MMA_AtomIJNS4_4SM904GMMA27MMA_64x192x32_S32S8S8_SS_TNEEEENS4_6LayoutISD_NS5_IJSC_NSA_ILi0EEESR_EEEEENS5_IJNS4_10UnderscoreESU_SU_EEEEENS4_13SM90_TMA_LOADENS4_14ComposedLayoutINS4_7SwizzleILi3ELi4ELi3EEENS4_18smem_ptr_flag_bitsILi8EEENSQ_INS5_IJNSA_ILi8EEESH_EEENS5_IJSH_SC_EEEEEEEvNS4_8identityENS4_23SM90_TMA_LOAD_MULTICASTES17_vS18_EENS_8epilogue10collective6detail29Sm90TmaWarpSpecializedAdapterINS1C_15DefaultEpilogueIaSJ_SJ_NS1B_6thread17LinearCombinationIaLi1EiiLNS1G_9ScaleType4KindE0ELNS_15FloatRoundStyleE2EaEENS1_15EpilogueDefaultEEEEEvvEEEEvNT_6ParamsE)
        /*0014*/ 	.word	0x00000010


	//----- nvinfo : EIATTR_MIN_STACK_SIZE
	.align		4
.L_17:
        /*0018*/ 	.byte	0x04, 0x12
        /*001a*/ 	.short	(.L_19 - .L_18)
	.align		4
.L_18:
        /*001c*/ 	.word	index@(_ZN7cutlass13device_kernelINS_4gemm6kernel13GemmUniversalIN4cute5tupleIJiiiiEEENS1_10collective13CollectiveMmaINS1_34MainloopSm90TmaGmmaWarpSpecializedILi4ENS5_IJNS4_1CILi2EEENSA_ILi1EEESC_EEENS1_35KernelTmaWarpSpecializedCooperativeEEENS5_IJNSA_ILi192EEESG_NSA_ILi128EEEEEEaNS5_IJlSC_lEEEaSJ_NS4_8TiledMMAINS4_8MMA_AtomIJNS4_4SM904GMMA27MMA_64x192x32_S32S8S8_SS_TNEEEENS4_6LayoutISD_NS5_IJSC_NSA_ILi0EEESR_EEEEENS5_IJNS4_10UnderscoreESU_SU_EEEEENS4_13SM90_TMA_LOADENS4_14ComposedLayoutINS4_7SwizzleILi3ELi4ELi3EEENS4_18smem_ptr_flag_bitsILi8EEENSQ_INS5_IJNSA_ILi8EEESH_EEENS5_IJSH_SC_EEEEEEEvNS4_8identityENS4_23SM90_TMA_LOAD_MULTICASTES17_vS18_EENS_8epilogue10collective6detail29Sm90TmaWarpSpecializedAdapterINS1C_15DefaultEpilogueIaSJ_SJ_NS1B_6thread17LinearCombinationIaLi1EiiLNS1G_9ScaleType4KindE0ELNS_15FloatRoundStyleE2EaEENS1_15EpilogueDefaultEEEEEvvEEEEvNT_6ParamsE)
        /*0020*/ 	.word	0x00000010
.L_19:


//--------------------- .nv.compat                --------------------------
	.section	.nv.compat,"",@"SHT_CUDA_COMPAT_INFO"
	.align	4
        /*0000*/ 	.byte	0x02, 0x09, 0x01, 0x00, 0x02, 0x02, 0x04, 0x00, 0x02, 0x05, 0x05, 0x00, 0x03, 0x07, 0x01, 0x01
        /*0010*/ 	.byte	0x02, 0x03, 0x01, 0x00, 0x02, 0x06, 0x01, 0x00, 0x04, 0x0b, 0x08, 0x00, 0x00, 0x00, 0x00, 0x00
        /*0020*/ 	.byte	0x00, 0x00, 0x00, 0x00


//--------------------- .nv.info._ZN7cutlass13device_kernelINS_4gemm6kernel13GemmUniversalIN4cute5tupleIJiiiiEEENS1_10collective13CollectiveMmaINS1_34MainloopSm90TmaGmmaWarpSpecializedILi4ENS5_IJNS4_1CILi2EEENSA_ILi1EEESC_EEENS1_35KernelTmaWarpSpecializedCooperativeEEENS5_IJNSA_ILi192EEESG_NSA_ILi128EEEEEEaNS5_IJlSC_lEEEaSJ_NS4_8TiledMMAINS4_8MMA_AtomIJNS4_4SM904GMMA27MMA_64x192x32_S32S8S8_SS_TNEEEENS4_6LayoutISD_NS5_IJSC_NSA_ILi0EEESR_EEEEENS5_IJNS4_10UnderscoreESU_SU_EEEEENS4_13SM90_TMA_LOADENS4_14ComposedLayoutINS4_7SwizzleILi3ELi4ELi3EEENS4_18smem_ptr_flag_bitsILi8EEENSQ_INS5_IJNSA_ILi8EEESH_EEENS5_IJSH_SC_EEEEEEEvNS4_8identityENS4_23SM90_TMA_LOAD_MULTICASTES17_vS18_EENS_8epilogue10collective6detail29Sm90TmaWarpSpecializedAdapterINS1C_15DefaultEpilogueIaSJ_SJ_NS1B_6thread17LinearCombinationIaLi1EiiLNS1G_9ScaleType4KindE0ELNS_15FloatRoundStyleE2EaEENS1_15EpilogueDefaultEEEEEvvEEEEvNT_6ParamsE --------------------------
	.section	.nv.info._ZN7cutlass13device_kernelINS_4gemm6kernel13GemmUniversalIN4cute5tupleIJiiiiEEENS1_10collective13CollectiveMmaINS1_34MainloopSm90TmaGmmaWarpSpecializedILi4ENS5_IJNS4_1CILi2EEENSA_ILi1EEESC_EEENS1_35KernelTmaWarpSpecializedCooperativeEEENS5_IJNSA_ILi192EEESG_NSA_ILi128EEEEEEaNS5_IJlSC_lEEEaSJ_NS4_8TiledMMAINS4_8MMA_AtomIJNS4_4SM904GMMA27MMA_64x192x32_S32S8S8_SS_TNEEEENS4_6LayoutISD_NS5_IJSC_NSA_ILi0EEESR_EEEEENS5_IJNS4_10UnderscoreESU_SU_EEEEENS4_13SM90_TMA_LOADENS4_14ComposedLayoutINS4_7SwizzleILi3ELi4ELi3EEENS4_18smem_ptr_flag_bitsILi8EEENSQ_INS5_IJNSA_ILi8EEESH_EEENS5_IJSH_SC_EEEEEEEvNS4_8identityENS4_23SM90_TMA_LOAD_MULTICASTES17_vS18_EENS_8epilogue10collective6detail29Sm90TmaWarpSpecializedAdapterINS1C_15DefaultEpilogueIaSJ_SJ_NS1B_6thread17LinearCombinationIaLi1EiiLNS1G_9ScaleType4KindE0ELNS_15FloatRoundStyleE2EaEENS1_15EpilogueDefaultEEEEEvvEEEEvNT_6ParamsE,"",@"SHT_CUDA_INFO"
	.sectionflags	@""
	.align	4


	//----- nvinfo : EIATTR_CUDA_API_VERSION
	.align		4
        /*0000*/ 	.byte	0x04, 0x37
        /*0002*/ 	.short	(.L_21 - .L_20)
.L_20:
        /*0004*/ 	.word	0x00000082


	//----- nvinfo : EIATTR_KPARAM_INFO
	.align		4
.L_21:
        /*0008*/ 	.byte	0x04, 0x17
        /*000a*/ 	.short	(.L_23 - .L_22)
.L_22:
        /*000c*/ 	.word	0x00000000
        /*0010*/ 	.short	0x0000
        /*0012*/ 	.short	0x0070
        /*0014*/ 	.byte	0x00, 0xf0, 0x01, 0x10


	//----- nvinfo : EIATTR_SPARSE_MMA_MASK
	.align		4
.L_23:
        /*0018*/ 	.byte	0x03, 0x50
        /*001a*/ 	.short	0x0000


	//----- nvinfo : EIATTR_MAXREG_COUNT
	.align		4
        /*001c*/ 	.byte	0x03, 0x1b
        /*001e*/ 	.short	0x00a8


	//----- nvinfo : EIATTR_NUM_BARRIERS
	.align		4
        /*0020*/ 	.byte	0x02, 0x4c
        /*0022*/ 	.byte	0x01
	.zero		1


	//----- nvinfo : EIATTR_EXTERNS
	.align		4
        /*0024*/ 	.byte	0x04, 0x0f
        /*0026*/ 	.short	(.L_25 - .L_24)


	//   ....[0]....
	.align		4
.L_24:
        /*0028*/ 	.word	index@(__assertfail)


	//----- nvinfo : EIATTR_ANNOTATIONS
	.align		4
.L_25:
        /*002c*/ 	.byte	0x04, 0x55
        /*002e*/ 	.short	(.L_27 - .L_26)


	//   ....[0]....
.L_26:
        /*0030*/ 	.word	0x00000001
        /*0034*/ 	.byte	0xb0, 0x06, 0x00, 0x00, 0x01, 0x00, 0x00, 0x00, 0xd0, 0x09, 0x00, 0x00, 0x01, 0x00, 0x00, 0x00
        /*0044*/ 	.byte	0x00, 0x0a, 0x00, 0x00, 0x01, 0x00, 0x00, 0x00, 0xf0, 0x0e, 0x00, 0x00, 0x01, 0x00, 0x00, 0x00
        /*0054*/ 	.byte	0x00, 0x0f, 0x00, 0x00, 0x01, 0x00, 0x00, 0x00, 0x30, 0x1e, 0x00, 0x00, 0x01, 0x00, 0x00, 0x00
        /*0064*/ 	.byte	0xc0, 0x1f, 0x00, 0x00, 0x01, 0x00, 0x00, 0x00, 0xb0, 0x20, 0x00, 0x00, 0x01, 0x00, 0x00, 0x00
        /*0074*/ 	.byte	0xf0, 0x20, 0x00, 0x00, 0x01, 0x00, 0x00, 0x00, 0x60, 0xb8, 0x00, 0x00, 0x01, 0x00, 0x00, 0x00
        /*0084*/ 	.byte	0x40, 0xbe, 0x00, 0x00, 0x01, 0x00, 0x00, 0x00, 0x50, 0xbe, 0x00, 0x00


	//----- nvinfo : EIATTR_MERCURY_ISA_VERSION
	.align		4
.L_27:
        /*0090*/ 	.byte	0x03, 0x5f
        /*0092*/ 	.short	0x0101


	//----- nvinfo : EIATTR_INT_WARP_WIDE_INSTR_OFFSETS
	.align		4
        /*0094*/ 	.byte	0x04, 0x31
        /*0096*/ 	.short	(.L_29 - .L_28)


	//   ....[0]....
.L_28:
        /*0098*/ 	.word	0x00000490


	//   ....[1]....
        /*009c*/ 	.word	0x000004c0


	//   ....[2]....
        /*00a0*/ 	.word	0x00000680


	//   ....[3]....
        /*00a4*/ 	.word	0x00001ff0


	//----- nvinfo : EIATTR_COOP_GROUP_MASK_REGIDS
	.align		4
.L_29:
        /*00a8*/ 	.byte	0x04, 0x29
        /*00aa*/ 	.short	(.L_31 - .L_30)


	//   ....[0]....
.L_30:
        /*00ac*/ 	.word	0xffffffff


	//   ....[1]....
        /*00b0*/ 	.word	0xffffffff


	//   ....[2]....
        /*00b4*/ 	.word	0xffffffff


	//   ....[3]....
        /*00b8*/ 	.word	0xffffffff


	//   ....[4]....
        /*00bc*/ 	.word	0xffffffff


	//   ....[5]....
        /*00c0*/ 	.word	0xffffffff


	//----- nvinfo : EIATTR_COOP_GROUP_INSTR_OFFSETS
	.align		4
.L_31:
        /*00c4*/ 	.byte	0x04, 0x28
        /*00c6*/ 	.short	(.L_33 - .L_32)


	//   ....[0]....
.L_32:
        /*00c8*/ 	.word	0x00000070


	//   ....[1]....
        /*00cc*/ 	.word	0x00000080


	//   ....[2]....
        /*00d0*/ 	.word	0x00000140


	//   ....[3]....
        /*00d4*/ 	.word	0x000002e0


	//   ....[4]....
        /*00d8*/ 	.word	0x00000810


	//   ....[5]....
        /*00dc*/ 	.word	0x000012b0


	//----- nvinfo : EIATTR_REG_RECONFIG
	.align		4
.L_33:
        /*00e0*/ 	.byte	0x01, 0x54
	.zero		2


	//----- nvinfo : EIATTR_SYSCALL_OFFSETS
	.align		4
        /*00e4*/ 	.byte	0x04, 0x46
        /*00e6*/ 	.short	(.L_35 - .L_34)


	//   ....[0]....
.L_34:
        /*00e8*/ 	.word	0x00001480


	//----- nvinfo : EIATTR_MBARRIER_INSTR_OFFSETS
	.align		4
.L_35:
        /*00ec*/ 	.byte	0x04, 0x39
        /*00ee*/ 	.short	(.L_37 - .L_36)


	//   ....[0]....
.L_36:
        /*00f0*/ 	.word	0x00000240
        /*00f4*/ 	.word	0x000000ff
        /*00f8*/ 	.word	0x00000000
        /*00fc*/ 	.short	0x0100
        /*00fe*/ 	.byte	0x08
	.zero		1


	//   ....[1]....
        /*0100*/ 	.word	0x00000250
        /*0104*/ 	.word	0x000000ff
        /*0108*/ 	.word	0x00000020
        /*010c*/ 	.short	0x0100
        /*010e*/ 	.byte	0x08
	.zero		1


	//   ....[2]....
        /*0110*/ 	.word	0x00000260
        /*0114*/ 	.word	0x000000ff
        /*0118*/ 	.word	0x00000008
        /*011c*/ 	.short	0x0100
        /*011e*/ 	.byte	0x08
	.zero		1


	//   ....[3]....
        /*0120*/ 	.word	0x00000270
        /*0124*/ 	.word	0x000000ff
        /*0128*/ 	.word	0x00000028
        /*012c*/ 	.short	0x0100
        /*012e*/ 	.byte	0x08
	.zero		1


	//   ....[4]....
        /*0130*/ 	.word	0x00000280
        /*0134*/ 	.word	0x000000ff
        /*0138*/ 	.word	0x00000010
        /*013c*/ 	.short	0x0100
        /*013e*/ 	.byte	0x08
	.zero		1


	//   ....[5]....
        /*0140*/ 	.word	0x00000290
        /*0144*/ 	.word	0x000000ff
        /*0148*/ 	.word	0x00000030
        /*014c*/ 	.short	0x0100
        /*014e*/ 	.byte	0x08
	.zero		1


	//   ....[6]....
        /*0150*/ 	.word	0x000002a0
        /*0154*/ 	.word	0x000000ff
        /*0158*/ 	.word	0x00000018
        /*015c*/ 	.short	0x0100
        /*015e*/ 	.byte	0x08
	.zero		1


	//   ....[7]....
        /*0160*/ 	.word	0x000002b0
        /*0164*/ 	.word	0x000000ff
        /*0168*/ 	.word	0x00000038
        /*016c*/ 	.short	0x0100
        /*016e*/ 	.byte	0x08
	.zero		1


	//   ....[8]....
        /*0170*/ 	.word	0x00000710
        /*0174*/ 	.word	0x000000ff
        /*0178*/ 	.word	0x00000050
        /*017c*/ 	.short	0x0100
        /*017e*/ 	.byte	0x06
	.zero		1


	//   ....[9]....
        /*0180*/ 	.word	0x000007a0
        /*0184*/ 	.word	0x000000ff
        /*0188*/ 	.word	0x00000058
        /*018c*/ 	.short	0x0100
        /*018e*/ 	.byte	0x06
	.zero		1


	//   ....[10]....
        /*0190*/ 	.word	0x00001550
        /*0194*/ 	.word	0x00000003
        /*0198*/ 	.word	0x00000000
        /*019c*/ 	.short	0x010a
        /*019e*/ 	.byte	0x3f
	.zero		1


	//   ....[11]....
        /*01a0*/ 	.word	0x00001590
        /*01a4*/ 	.word	0x00000003
        /*01a8*/ 	.word	0x00000000
        /*01ac*/ 	.short	0x010a
        /*01ae*/ 	.byte	0x3f
	.zero		1


	//   ....[12]....
        /*01b0*/ 	.word	0x00001a90
        /*01b4*/ 	.word	0x00000005
        /*01b8*/ 	.word	0x00000000
        /*01bc*/ 	.short	0x010a
        /*01be*/ 	.byte	0x3f
	.zero		1


	//   ....[13]....
        /*01c0*/ 	.word	0x00001ad0
        /*01c4*/ 	.word	0x00000005
        /*01c8*/ 	.word	0x00000000
        /*01cc*/ 	.short	0x010a
        /*01ce*/ 	.byte	0x3f
	.zero		1


	//   ....[14]....
        /*01d0*/ 	.word	0x00001e80
        /*01d4*/ 	.word	0x00000004
        /*01d8*/ 	.word	0x00000000
        /*01dc*/ 	.short	0x0101
        /*01de*/ 	.byte	0x3f
	.zero		1


	//   ....[15]....
        /*01e0*/ 	.word	0x00002070
        /*01e4*/ 	.word	0x00000000
        /*01e8*/ 	.word	0x00000000
        /*01ec*/ 	.short	0x0101
        /*01ee*/ 	.byte	0x3f
	.zero		1


	//   ....[16]....
        /*01f0*/ 	.word	0x0000c790
        /*01f4*/ 	.word	0x00000017
        /*01f8*/ 	.word	0x00000020
        /*01fc*/ 	.short	0x010a
        /*01fe*/ 	.byte	0x3f
	.zero		1


	//   ....[17]....
        /*0200*/ 	.word	0x0000cb50
        /*0204*/ 	.word	0x00000005
        /*0208*/ 	.word	0x00000058
        /*020c*/ 	.short	0x0101
        /*020e*/ 	.byte	0x3f
	.zero		1


	//   ....[18]....
        /*0210*/ 	.word	0x0000d290
        /*0214*/ 	.word	0x00000007
        /*0218*/ 	.word	0x00000000
        /*021c*/ 	.short	0x010a
        /*021e*/ 	.byte	0x3f
	.zero		1


	//   ....[19]....
        /*0220*/ 	.word	0x0000d310
        /*0224*/ 	.word	0x00000008
        /*0228*/ 	.word	0x00000000
        /*022c*/ 	.short	0x010a
        /*022e*/ 	.byte	0x3f
	.zero		1


	//   ....[20]....
        /*0230*/ 	.word	0x0000d3a0
        /*0234*/ 	.word	0x0000000b
        /*0238*/ 	.word	0x00000000
        /*023c*/ 	.short	0x010a
        /*023e*/ 	.byte	0x3f
	.zero		1


	//   ....[21]....
        /*0240*/ 	.word	0x0000d430
        /*0244*/ 	.word	0x00000003
        /*0248*/ 	.word	0x00000000
        /*024c*/ 	.short	0x010a
        /*024e*/ 	.byte	0x3f
	.zero		1


	//   ....[22]....
        /*0250*/ 	.word	0x0000d490
        /*0254*/ 	.word	0x00000003
        /*0258*/ 	.word	0x00000000
        /*025c*/ 	.short	0x010a
        /*025e*/ 	.byte	0x3f
	.zero		1


	//   ....[23]....
        /*0260*/ 	.word	0x0000d4e0
        /*0264*/ 	.word	0x00000005
        /*0268*/ 	.word	0x00000000
        /*026c*/ 	.short	0x010a
        /*026e*/ 	.byte	0x3f
	.zero		1


	//   ....[24]....
        /*0270*/ 	.word	0x0000d5b0
        /*0274*/ 	.word	0x00000017
        /*0278*/ 	.word	0x00000020
        /*027c*/ 	.short	0x010a
        /*027e*/ 	.byte	0x3f
	.zero		1


	//   ....[25]....
        /*0280*/ 	.word	0x0000d680
        /*0284*/ 	.word	0x00000007
        /*0288*/ 	.word	0x00000000
        /*028c*/ 	.short	0x010a
        /*028e*/ 	.byte	0x3f
	.zero		1


	//   ....[26]....
        /*0290*/ 	.word	0x0000d6d0
        /*0294*/ 	.word	0x00000008
        /*0298*/ 	.word	0x00000000
        /*029c*/ 	.short	0x010a
        /*029e*/ 	.byte	0x3f
	.zero		1


	//   ....[27]....
        /*02a0*/ 	.word	0x0000d720
        /*02a4*/ 	.word	0x0000000b
        /*02a8*/ 	.word	0x00000000
        /*02ac*/ 	.short	0x010a
        /*02ae*/ 	.byte	0x3f
	.zero		1


	//----- nvinfo : EIATTR_NUM_MBARRIERS
	.align		4
.L_37:
        /*02b0*/ 	.byte	0x03, 0x38
        /*02b2*/ 	.short	0x000a


	//----- nvinfo : EIATTR_EXIT_INSTR_OFFSETS
	.align		4
        /*02b4*/ 	.byte	0x04, 0x1c
        /*02b6*/ 	.short	(.L_39 - .L_38)


	//   ....[0]....
.L_38:
        /*02b8*/ 	.word	0x00000970


	//   ....[1]....
        /*02bc*/ 	.word	0x000011f0


	//   ....[2]....
        /*02c0*/ 	.word	0x0000be80


	//   ....[3]....
        /*02c4*/ 	.word	0x0000c400


	//   ....[4]....
        /*02c8*/ 	.word	0x0000d480


	//----- nvinfo : EIATTR_MAX_THREADS
	.align		4
.L_39:
        /*02cc*/ 	.byte	0x04, 0x05
        /*02ce*/ 	.short	(.L_41 - .L_40)
.L_40:
        /*02d0*/ 	.word	0x00000180
        /*02d4*/ 	.word	0x00000001
        /*02d8*/ 	.word	0x00000001


	//----- nvinfo : EIATTR_CRS_STACK_SIZE
	.align		4
.L_41:
        /*02dc*/ 	.byte	0x04, 0x1e
        /*02de*/ 	.short	(.L_43 - .L_42)
.L_42:
        /*02e0*/ 	.word	0x00000000


	//----- nvinfo : EIATTR_CBANK_PARAM_SIZE
	.align		4
.L_43:
        /*02e4*/ 	.byte	0x03, 0x19
        /*02e6*/ 	.short	0x0470


	//----- nvinfo : EIATTR_PARAM_CBANK
	.align		4
        /*02e8*/ 	.byte	0x04, 0x0a
        /*02ea*/ 	.short	(.L_45 - .L_44)
	.align		4
.L_44:
        /*02ec*/ 	.word	index@(.nv.constant0._ZN7cutlass13device_kernelINS_4gemm6kernel13GemmUniversalIN4cute5tupleIJiiiiEEENS1_10collective13CollectiveMmaINS1_34MainloopSm90TmaGmmaWarpSpecializedILi4ENS5_IJNS4_1CILi2EEENSA_ILi1EEESC_EEENS1_35KernelTmaWarpSpecializedCooperativeEEENS5_IJNSA_ILi192EEESG_NSA_ILi128EEEEEEaNS5_IJlSC_lEEEaSJ_NS4_8TiledMMAINS4_8MMA_AtomIJNS4_4SM904GMMA27MMA_64x192x32_S32S8S8_SS_TNEEEENS4_6LayoutISD_NS5_IJSC_NSA_ILi0EEESR_EEEEENS5_IJNS4_10UnderscoreESU_SU_EEEEENS4_13SM90_TMA_LOADENS4_14ComposedLayoutINS4_7SwizzleILi3ELi4ELi3EEENS4_18smem_ptr_flag_bitsILi8EEENSQ_INS5_IJNSA_ILi8EEESH_EEENS5_IJSH_SC_EEEEEEEvNS4_8identityENS4_23SM90_TMA_LOAD_MULTICASTES17_vS18_EENS_8epilogue10collective6detail29Sm90TmaWarpSpecializedAdapterINS1C_15DefaultEpilogueIaSJ_SJ_NS1B_6thread17LinearCombinationIaLi1EiiLNS1G_9ScaleType4KindE0ELNS_15FloatRoundStyleE2EaEENS1_15EpilogueDefaultEEEEEvvEEEEvNT_6ParamsE)
        /*02f0*/ 	.short	0x0210
        /*02f2*/ 	.short	0x0470


	//----- nvinfo : EIATTR_SW_WAR
	.align		4
.L_45:
        /*02f4*/ 	.byte	0x04, 0x36
        /*02f6*/ 	.short	(.L_47 - .L_46)
.L_46:
        /*02f8*/ 	.word	0x00000008
.L_47:


//--------------------- .nv.callgraph             --------------------------
	.section	.nv.callgraph,"",@"SHT_CUDA_CALLGRAPH"
	.align	4
	.sectionentsize	8
	.align		4
        /*0000*/ 	.word	0x00000000
	.align		4
        /*0004*/ 	.word	0xffffffff
	.align		4
        /*0008*/ 	.word	index@(_ZN7cutlass13device_kernelINS_4gemm6kernel13GemmUniversalIN4cute5tupleIJiiiiEEENS1_10collective13CollectiveMmaINS1_34MainloopSm90TmaGmmaWarpSpecializedILi4ENS5_IJNS4_1CILi2EEENSA_ILi1EEESC_EEENS1_35KernelTmaWarpSpecializedCooperativeEEENS5_IJNSA_ILi192EEESG_NSA_ILi128EEEEEEaNS5_IJlSC_lEEEaSJ_NS4_8TiledMMAINS4_8MMA_AtomIJNS4_4SM904GMMA27MMA_64x192x32_S32S8S8_SS_TNEEEENS4_6LayoutISD_NS5_IJSC_NSA_ILi0EEESR_EEEEENS5_IJNS4_10UnderscoreESU_SU_EEEEENS4_13SM90_TMA_LOADENS4_14ComposedLayoutINS4_7SwizzleILi3ELi4ELi3EEENS4_18smem_ptr_flag_bitsILi8EEENSQ_INS5_IJNSA_ILi8EEESH_EEENS5_IJSH_SC_EEEEEEEvNS4_8identityENS4_23SM90_TMA_LOAD_MULTICASTES17_vS18_EENS_8epilogue10collective6detail29Sm90TmaWarpSpecializedAdapterINS1C_15DefaultEpilogueIaSJ_SJ_NS1B_6thread17LinearCombinationIaLi1EiiLNS1G_9ScaleType4KindE0ELNS_15FloatRoundStyleE2EaEENS1_15EpilogueDefaultEEEEEvvEEEEvNT_6ParamsE)
	.align		4
        /*000c*/ 	.word	index@(__assertfail)
	.align		4
        /*0010*/ 	.word	0x00000000
	.align		4
        /*0014*/ 	.word	0xfffffffe
	.align		4
        /*0018*/ 	.word	0x00000000
	.align		4
        /*001c*/ 	.word	0xfffffffd
	.align		4
        /*0020*/ 	.word	0x00000000
	.align		4
        /*0024*/ 	.word	0xfffffffc


//--------------------- .nv.constant4             --------------------------
	.section	.nv.constant4,"a",@progbits
	.align	8
	.align		8
.nv.constant4:
        /*0000*/ 	.dword	__assertfail
	.align		8
        /*0008*/ 	.dword	__unnamed_1
	.align		8
        /*0010*/ 	.dword	_ZN39_INTERNAL_f914d304_4_k_cu_40a31366_50254cuda3std3__45__cpo5beginE
	.align		8
        /*0018*/ 	.dword	_ZN39_INTERNAL_f914d304_4_k_cu_40a31366_50254cuda3std3__45__cpo3endE
	.align		8
        /*0020*/ 	.dword	_ZN39_INTERNAL_f914d304_4_k_cu_40a31366_50254cuda3std3__45__cpo6cbeginE
	.align		8
        /*0028*/ 	.dword	_ZN39_INTERNAL_f914d304_4_k_cu_40a31366_50254cuda3std3__45__cpo4cendE
	.align		8
        /*0030*/ 	.dword	_ZN39_INTERNAL_f914d304_4_k_cu_40a31366_50254cuda3std3__441_GLOBAL__N__f914d304_4_k_cu_40a31366_50256ignoreE
	.align		8
        /*0038*/ 	.dword	_ZN39_INTERNAL_f914d304_4_k_cu_40a31366_50254cuda3std3__419piecewise_constructE
	.align		8
        /*0040*/ 	.dword	_ZN39_INTERNAL_f914d304_4_k_cu_40a31366_50254cuda3std3__48in_placeE
	.align		8
        /*0048*/ 	.dword	_ZN39_INTERNAL_f914d304_4_k_cu_40a31366_50254cuda3std6ranges3__45__cpo4swapE
	.align		8
        /*0050*/ 	.dword	_ZN39_INTERNAL_f914d304_4_k_cu_40a31366_50254cuda3std6ranges3__45__cpo9iter_moveE
	.align		8
        /*0058*/ 	.dword	_ZN39_INTERNAL_f914d304_4_k_cu_40a31366_50254cute7productE
	.align		8
        /*0060*/ 	.dword	_ZN39_INTERNAL_f914d304_4_k_cu_40a31366_50254cute1_E
	.align		8
        /*0068*/ 	.dword	$str$22
	.align		8
        /*0070*/ 	.dword	$str$23


//--------------------- .text._ZN7cutlass13device_kernelINS_4gemm6kernel13GemmUniversalIN4cute5tupleIJiiiiEEENS1_10collective13CollectiveMmaINS1_34MainloopSm90TmaGmmaWarpSpecializedILi4ENS5_IJNS4_1CILi2EEENSA_ILi1EEESC_EEENS1_35KernelTmaWarpSpecializedCooperativeEEENS5_IJNSA_ILi192EEESG_NSA_ILi128EEEEEEaNS5_IJlSC_lEEEaSJ_NS4_8TiledMMAINS4_8MMA_AtomIJNS4_4SM904GMMA27MMA_64x192x32_S32S8S8_SS_TNEEEENS4_6LayoutISD_NS5_IJSC_NSA_ILi0EEESR_EEEEENS5_IJNS4_10UnderscoreESU_SU_EEEEENS4_13SM90_TMA_LOADENS4_14ComposedLayoutINS4_7SwizzleILi3ELi4ELi3EEENS4_18smem_ptr_flag_bitsILi8EEENSQ_INS5_IJNSA_ILi8EEESH_EEENS5_IJSH_SC_EEEEEEEvNS4_8identityENS4_23SM90_TMA_LOAD_MULTICASTES17_vS18_EENS_8epilogue10collective6detail29Sm90TmaWarpSpecializedAdapterINS1C_15DefaultEpilogueIaSJ_SJ_NS1B_6thread17LinearCombinationIaLi1EiiLNS1G_9ScaleType4KindE0ELNS_15FloatRoundStyleE2EaEENS1_15EpilogueDefaultEEEEEvvEEEEvNT_6ParamsE --------------------------
	.section	.text._ZN7cutlass13device_kernelINS_4gemm6kernel13GemmUniversalIN4cute5tupleIJiiiiEEENS1_10collective13CollectiveMmaINS1_34MainloopSm90TmaGmmaWarpSpecializedILi4ENS5_IJNS4_1CILi2EEENSA_ILi1EEESC_EEENS1_35KernelTmaWarpSpecializedCooperativeEEENS5_IJNSA_ILi192EEESG_NSA_ILi128EEEEEEaNS5_IJlSC_lEEEaSJ_NS4_8TiledMMAINS4_8MMA_AtomIJNS4_4SM904GMMA27MMA_64x192x32_S32S8S8_SS_TNEEEENS4_6LayoutISD_NS5_IJSC_NSA_ILi0EEESR_EEEEENS5_IJNS4_10UnderscoreESU_SU_EEEEENS4_13SM90_TMA_LOADENS4_14ComposedLayoutINS4_7SwizzleILi3ELi4ELi3EEENS4_18smem_ptr_flag_bitsILi8EEENSQ_INS5_IJNSA_ILi8EEESH_EEENS5_IJSH_SC_EEEEEEEvNS4_8identityENS4_23SM90_TMA_LOAD_MULTICASTES17_vS18_EENS_8epilogue10collective6detail29Sm90TmaWarpSpecializedAdapterINS1C_15DefaultEpilogueIaSJ_SJ_NS1B_6thread17LinearCombinationIaLi1EiiLNS1G_9ScaleType4KindE0ELNS_15FloatRoundStyleE2EaEENS1_15EpilogueDefaultEEEEEvvEEEEvNT_6ParamsE,"ax",@progbits
	.align	128
.text._ZN7cutlass13device_kernelINS_4gemm6kernel13GemmUniversalIN4cute5tupleIJiiiiEEENS1_10collective13CollectiveMmaINS1_34MainloopSm90TmaGmmaWarpSpecializedILi4ENS5_IJNS4_1CILi2EEENSA_ILi1EEESC_EEENS1_35KernelTmaWarpSpecializedCooperativeEEENS5_IJNSA_ILi192EEESG_NSA_ILi128EEEEEEaNS5_IJlSC_lEEEaSJ_NS4_8TiledMMAINS4_8MMA_AtomIJNS4_4SM904GMMA27MMA_64x192x32_S32S8S8_SS_TNEEEENS4_6LayoutISD_NS5_IJSC_NSA_ILi0EEESR_EEEEENS5_IJNS4_10UnderscoreESU_SU_EEEEENS4_13SM90_TMA_LOADENS4_14ComposedLayoutINS4_7SwizzleILi3ELi4ELi3EEENS4_18smem_ptr_flag_bitsILi8EEENSQ_INS5_IJNSA_ILi8EEESH_EEENS5_IJSH_SC_EEEEEEEvNS4_8identityENS4_23SM90_TMA_LOAD_MULTICASTES17_vS18_EENS_8epilogue10collective6detail29Sm90TmaWarpSpecializedAdapterINS1C_15DefaultEpilogueIaSJ_SJ_NS1B_6thread17LinearCombinationIaLi1EiiLNS1G_9ScaleType4KindE0ELNS_15FloatRoundStyleE2EaEENS1_15EpilogueDefaultEEEEEvvEEEEvNT_6ParamsE:
        .type           _ZN7cutlass13device_kernelINS_4gemm6kernel13GemmUniversalIN4cute5tupleIJiiiiEEENS1_10collective13CollectiveMmaINS1_34MainloopSm90TmaGmmaWarpSpecializedILi4ENS5_IJNS4_1CILi2EEENSA_ILi1EEESC_EEENS1_35KernelTmaWarpSpecializedCooperativeEEENS5_IJNSA_ILi192EEESG_NSA_ILi128EEEEEEaNS5_IJlSC_lEEEaSJ_NS4_8TiledMMAINS4_8MMA_AtomIJNS4_4SM904GMMA27MMA_64x192x32_S32S8S8_SS_TNEEEENS4_6LayoutISD_NS5_IJSC_NSA_ILi0EEESR_EEEEENS5_IJNS4_10UnderscoreESU_SU_EEEEENS4_13SM90_TMA_LOADENS4_14ComposedLayoutINS4_7SwizzleILi3ELi4ELi3EEENS4_18smem_ptr_flag_bitsILi8EEENSQ_INS5_IJNSA_ILi8EEESH_EEENS5_IJSH_SC_EEEEEEEvNS4_8identityENS4_23SM90_TMA_LOAD_MULTICASTES17_vS18_EENS_8epilogue10collective6detail29Sm90TmaWarpSpecializedAdapterINS1C_15DefaultEpilogueIaSJ_SJ_NS1B_6thread17LinearCombinationIaLi1EiiLNS1G_9ScaleType4KindE0ELNS_15FloatRoundStyleE2EaEENS1_15EpilogueDefaultEEEEEvvEEEEvNT_6ParamsE,@function
        .size           _ZN7cutlass13device_kernelINS_4gemm6kernel13GemmUniversalIN4cute5tupleIJiiiiEEENS1_10collective13CollectiveMmaINS1_34MainloopSm90TmaGmmaWarpSpecializedILi4ENS5_IJNS4_1CILi2EEENSA_ILi1EEESC_EEENS1_35KernelTmaWarpSpecializedCooperativeEEENS5_IJNSA_ILi192EEESG_NSA_ILi128EEEEEEaNS5_IJlSC_lEEEaSJ_NS4_8TiledMMAINS4_8MMA_AtomIJNS4_4SM904GMMA27MMA_64x192x32_S32S8S8_SS_TNEEEENS4_6LayoutISD_NS5_IJSC_NSA_ILi0EEESR_EEEEENS5_IJNS4_10UnderscoreESU_SU_EEEEENS4_13SM90_TMA_LOADENS4_14ComposedLayoutINS4_7SwizzleILi3ELi4ELi3EEENS4_18smem_ptr_flag_bitsILi8EEENSQ_INS5_IJNSA_ILi8EEESH_EEENS5_IJSH_SC_EEEEEEEvNS4_8identityENS4_23SM90_TMA_LOAD_MULTICASTES17_vS18_EENS_8epilogue10collective6detail29Sm90TmaWarpSpecializedAdapterINS1C_15DefaultEpilogueIaSJ_SJ_NS1B_6thread17LinearCombinationIaLi1EiiLNS1G_9ScaleType4KindE0ELNS_15FloatRoundStyleE2EaEENS1_15EpilogueDefaultEEEEEvvEEEEvNT_6ParamsE,(.L_x_457 - _ZN7cutlass13device_kernelINS_4gemm6kernel13GemmUniversalIN4cute5tupleIJiiiiEEENS1_10collective13CollectiveMmaINS1_34MainloopSm90TmaGmmaWarpSpecializedILi4ENS5_IJNS4_1CILi2EEENSA_ILi1EEESC_EEENS1_35KernelTmaWarpSpecializedCooperativeEEENS5_IJNSA_ILi192EEESG_NSA_ILi128EEEEEEaNS5_IJlSC_lEEEaSJ_NS4_8TiledMMAINS4_8MMA_AtomIJNS4_4SM904GMMA27MMA_64x192x32_S32S8S8_SS_TNEEEENS4_6LayoutISD_NS5_IJSC_NSA_ILi0EEESR_EEEEENS5_IJNS4_10UnderscoreESU_SU_EEEEENS4_13SM90_TMA_LOADENS4_14ComposedLayoutINS4_7SwizzleILi3ELi4ELi3EEENS4_18smem_ptr_flag_bitsILi8EEENSQ_INS5_IJNSA_ILi8EEESH_EEENS5_IJSH_SC_EEEEEEEvNS4_8identityENS4_23SM90_TMA_LOAD_MULTICASTES17_vS18_EENS_8epilogue10collective6detail29Sm90TmaWarpSpecializedAdapterINS1C_15DefaultEpilogueIaSJ_SJ_NS1B_6thread17LinearCombinationIaLi1EiiLNS1G_9ScaleType4KindE0ELNS_15FloatRoundStyleE2EaEENS1_15EpilogueDefaultEEEEEvvEEEEvNT_6ParamsE)
        .other          _ZN7cutlass13device_kernelINS_4gemm6kernel13GemmUniversalIN4cute5tupleIJiiiiEEENS1_10collective13CollectiveMmaINS1_34MainloopSm90TmaGmmaWarpSpecializedILi4ENS5_IJNS4_1CILi2EEENSA_ILi1EEESC_EEENS1_35KernelTmaWarpSpecializedCooperativeEEENS5_IJNSA_ILi192EEESG_NSA_ILi128EEEEEEaNS5_IJlSC_lEEEaSJ_NS4_8TiledMMAINS4_8MMA_AtomIJNS4_4SM904GMMA27MMA_64x192x32_S32S8S8_SS_TNEEEENS4_6LayoutISD_NS5_IJSC_NSA_ILi0EEESR_EEEEENS5_IJNS4_10UnderscoreESU_SU_EEEEENS4_13SM90_TMA_LOADENS4_14ComposedLayoutINS4_7SwizzleILi3ELi4ELi3EEENS4_18smem_ptr_flag_bitsILi8EEENSQ_INS5_IJNSA_ILi8EEESH_EEENS5_IJSH_SC_EEEEEEEvNS4_8identityENS4_23SM90_TMA_LOAD_MULTICASTES17_vS18_EENS_8epilogue10collective6detail29Sm90TmaWarpSpecializedAdapterINS1C_15DefaultEpilogueIaSJ_SJ_NS1B_6thread17LinearCombinationIaLi1EiiLNS1G_9ScaleType4KindE0ELNS_15FloatRoundStyleE2EaEENS1_15EpilogueDefaultEEEEEvvEEEEvNT_6ParamsE,@"STO_CUDA_ENTRY STV_DEFAULT"
_ZN7cutlass13device_kernelINS_4gemm6kernel13GemmUniversalIN4cute5tupleIJiiiiEEENS1_10collective13CollectiveMmaINS1_34MainloopSm90TmaGmmaWarpSpecializedILi4ENS5_IJNS4_1CILi2EEENSA_ILi1EEESC_EEENS1_35KernelTmaWarpSpecializedCooperativeEEENS5_IJNSA_ILi192EEESG_NSA_ILi128EEEEEEaNS5_IJlSC_lEEEaSJ_NS4_8TiledMMAINS4_8MMA_AtomIJNS4_4SM904GMMA27MMA_64x192x32_S32S8S8_SS_TNEEEENS4_6LayoutISD_NS5_IJSC_NSA_ILi0EEESR_EEEEENS5_IJNS4_10UnderscoreESU_SU_EEEEENS4_13SM90_TMA_LOADENS4_14ComposedLayoutINS4_7SwizzleILi3ELi4ELi3EEENS4_18smem_ptr_flag_bitsILi8EEENSQ_INS5_IJNSA_ILi8EEESH_EEENS5_IJSH_SC_EEEEEEEvNS4_8identityENS4_23SM90_TMA_LOAD_MULTICASTES17_vS18_EENS_8epilogue10collective6detail29Sm90TmaWarpSpecializedAdapterINS1C_15DefaultEpilogueIaSJ_SJ_NS1B_6thread17LinearCombinationIaLi1EiiLNS1G_9ScaleType4KindE0ELNS_15FloatRoundStyleE2EaEENS1_15EpilogueDefaultEEEEEvvEEEEvNT_6ParamsE:
[----:B------:R-:W0:Y:S02]  /*0000*/  LDC R1, c[0x0][0x28] ;  /* 0x00000a00ff017b82 */ /* 0x000e240000000800 */
[----:B0-----:R-:W-:Y:S01]  /*0010*/  VIADD R1, R1, 0xfffffff0 ;  /* 0xfffffff001017836 */ /* 0x001fe20000000000 */
[----:B------:R-:W0:Y:S01]  /*0020*/  S2R R18, SR_TID.X ;  /* 0x0000000000127919 */ /* 0x000e220000002100 */
[----:B------:R-:W-:Y:S01]  /*0030*/  ELECT P0, URZ, PT ;  /* 0x00000000003f782f */ /* 0x000fe20003800000 */
[----:B------:R-:W-:Y:S01]  /*0040*/  BSSY B0, `(.L_x_0) ;  /* 0x000000f000007945 */ /* 0x000fe20003800000 */
[--C-:B0-----:R-:W-:Y:S02]  /*0050*/  SHF.R.U32.HI R0, RZ, 0x5, R18.reuse ;  /* 0x00000005ff007819 */ /* 0x101fe40000011612 */
[----:B------:R-:W-:-:S03]  /*0060*/  SHF.R.U32.HI R3, RZ, 0x7, R18 ;  /* 0x00000007ff037819 */ /* 0x000fc60000011612 */
[----:B------:R-:W0:Y:S04]  /*0070*/  SHFL.IDX PT, R2, R0, RZ, 0x1f ;  /* 0x00001fff00027589 */ /* 0x000e2800000e0000 */
[----:B------:R1:W2:Y:S01]  /*0080*/  SHFL.IDX PT, R5, R3, RZ, 0x1f ;  /* 0x00001fff03057589 */ /* 0x0002a200000e0000 */
[----:B0-----:R-:W-:-:S13]  /*0090*/  ISETP.NE.OR P0, PT, R2, RZ, !P0 ;  /* 0x000000ff0200720c */ /* 0x001fda0004705670 */
[----:B-12---:R-:W-:Y:S05]  /*00a0*/  @P0 BRA `(.L_x_1) ;  /* 0x0000000000200947 */ /* 0x006fea0003800000 */
[----:B------:R-:W-:Y:S02]  /*00b0*/  ULDC.64 UR4, c[0x0][0x198] ;  /* 0x0000660000047ab9 */ /* 0x000fe40000000a00 */
[----:B------:R-:W-:Y:S02]  /*00c0*/  UIADD3 UR6, UP0, UR4, 0xf0, URZ ;  /* 0x000000f004067890 */ /* 0x000fe4000ff1e03f */
[----:B------:R-:W-:Y:S02]  /*00d0*/  UIADD3 UR4, UP1, UR4, 0x1f0, URZ ;  /* 0x000001f004047890 */ /* 0x000fe4000ff3e03f */
[----:B------:R-:W-:Y:S02]  /*00e0*/  UIADD3.X UR7, URZ, UR5, URZ, UP0, !UPT ;  /* 0x000000053f077290 */ /* 0x000fe400087fe43f */
[----:B------:R-:W-:-:S07]  /*00f0*/  UIADD3.X UR5, URZ, UR5, URZ, UP1, !UPT ;  /* 0x000000053f057290 */ /* 0x000fce0008ffe43f */
[----:B------:R0:W-:Y:S02]  /*0100*/  UTMACCTL.PF [UR6] ;  /* 0x00000000060079b9 */ /* 0x0001e40008040000 */
[----:B------:R0:W-:Y:S02]  /*0110*/  UTMACCTL.PF [UR4] ;  /* 0x00000000040079b9 */ /* 0x0001e40008040000 */
[----:B0-----:R-:W-:Y:S01]  /*0120*/  NOP ;  /* 0x0000000000007918 */ /* 0x001fe20000000000 */
.L_x_1:
[----:B------:R-:W-:Y:S05]  /*0130*/  BSYNC B0 ;  /* 0x0000000000007941 */ /* 0x000fea0003800000 */
.L_x_0:
[----:B------:R-:W0:Y:S02]  /*0140*/  SHFL.IDX PT, R3, R0, RZ, 0x1f ;  /* 0x00001fff00037589 */ /* 0x000e2400000e0000 */
[----:B0-----:R-:W-:-:S13]  /*0150*/  ISETP.NE.AND P0, PT, R3, RZ, PT ;  /* 0x000000ff0300720c */ /* 0x001fda0003f05270 */
[----:B------:R-:W-:Y:S05]  /*0160*/  @P0 BRA `(.L_x_2) ;  /* 0x0000000000580947 */ /* 0x000fea0003800000 */
[----:B------:R-:W0:Y:S01]  /*0170*/  S2UR UR8, SR_CgaCtaId ;  /* 0x00000000000879c3 */ /* 0x000e220000008800 */
[----:B------:R-:W-:Y:S01]  /*0180*/  UMOV UR4, 0x400 ;  /* 0x0000040000047882 */ /* 0x000fe20000000000 */
[----:B------:R-:W-:Y:S01]  /*0190*/  UMOV UR5, 0x1 ;  /* 0x0000000100057882 */ /* 0x000fe20000000000 */
[----:B------:R-:W-:Y:S01]  /*01a0*/  UMOV UR6, 0x4 ;  /* 0x0000000400067882 */ /* 0x000fe20000000000 */
[----:B------:R-:W-:Y:S01]  /*01b0*/  ELECT P0, URZ, PT ;  /* 0x00000000003f782f */ /* 0x000fe20003800000 */
[----:B------:R-:W-:-:S04]  /*01c0*/  UIADD3 UR6, -UR6, 0x100000, URZ ;  /* 0x0010000006067890 */ /* 0x000fc8000fffe13f */
[----:B------:R-:W-:Y:S02]  /*01d0*/  USHF.L.U32 UR7, UR6, 0xb, URZ ;  /* 0x0000000b06077899 */ /* 0x000fe4000800063f */
[----:B------:R-:W-:Y:S02]  /*01e0*/  USHF.L.U32 UR6, UR6, 0x1, URZ ;  /* 0x0000000106067899 */ /* 0x000fe4000800063f */
[----:B0-----:R-:W-:Y:S02]  /*01f0*/  ULEA UR8, UR8, UR4, 0x18 ;  /* 0x0000000408087291 */ /* 0x001fe4000f8ec03f */
[----:B------:R-:W-:-:S04]  /*0200*/  UIADD3 UR4, -UR5, 0x100000, URZ ;  /* 0x0010000005047890 */ /* 0x000fc8000fffe13f */
[----:B------:R-:W-:Y:S02]  /*0210*/  USHF.L.U32 UR5, UR4, 0xb, URZ ;  /* 0x0000000b04057899 */ /* 0x000fe4000800063f */
[----:B------:R-:W-:Y:S01]  /*0220*/  USHF.L.U32 UR4, UR4, 0x1, URZ ;  /* 0x0000000104047899 */ /* 0x000fe2000800063f */
[----:B------:R-:W0:Y:S11]  /*0230*/  FENCE.VIEW.ASYNC.S ;  /* 0x00000000000073c6 */ /* 0x000e360000000000 */
[----:B0-----:R0:W1:Y:S01]  /*0240*/  SYNCS.EXCH.64 URZ, [UR8], UR4 ;  /* 0x00000004083f75b2 */ /* 0x0010620008000100 */
[----:B------:R0:W2:Y:S01]  /*0250*/  SYNCS.EXCH.64 URZ, [UR8+0x20], UR6 ;  /* 0x00002006083f75b2 */ /* 0x0000a20008000100 */
[----:B------:R0:W3:Y:S01]  /*0260*/  SYNCS.EXCH.64 URZ, [UR8+0x8], UR4 ;  /* 0x00000804083f75b2 */ /* 0x0000e20008000100 */
[----:B------:R0:W4:Y:S01]  /*0270*/  SYNCS.EXCH.64 URZ, [UR8+0x28], UR6 ;  /* 0x00002806083f75b2 */ /* 0x0001220008000100 */
[----:B------:R0:W0:Y:S01]  /*0280*/  SYNCS.EXCH.64 URZ, [UR8+0x10], UR4 ;  /* 0x00001004083f75b2 */ /* 0x0000220008000100 */
[----:B------:R0:W0:Y:S01]  /*0290*/  SYNCS.EXCH.64 URZ, [UR8+0x30], UR6 ;  /* 0x00003006083f75b2 */ /* 0x0000220008000100 */
[----:B------:R0:W0:Y:S01]  /*02a0*/  SYNCS.EXCH.64 URZ, [UR8+0x18], UR4 ;  /* 0x00001804083f75b2 */ /* 0x0000220008000100 */
[----:B------:R0:W0:Y:S01]  /*02b0*/  SYNCS.EXCH.64 URZ, [UR8+0x38], UR6 ;  /* 0x00003806083f75b2 */ /* 0x0000220008000100 */
[----:B------:R-:W-:Y:S01]  /*02c0*/  NOP ;  /* 0x0000000000007918 */ /* 0x000fe20000000000 */
.L_x_2:
[----:B------:R-:W-:Y:S01]  /*02d0*/  SHF.R.S32.HI R7, RZ, 0x1f, R18 ;  /* 0x0000001fff077819 */ /* 0x000fe20000011412 */
[----:B------:R-:W5:Y:S01]  /*02e0*/  SHFL.IDX PT, R0, R0, RZ, 0x1f ;  /* 0x00001fff00007589 */ /* 0x000f6200000e0000 */
[----:B0-----:R-:W0:Y:S01]  /*02f0*/  S2UR UR8, SR_CTAID.X ;  /* 0x00000000000879c3 */ /* 0x001e220000002500 */
[----:B------:R-:W-:Y:S02]  /*0300*/  ELECT P0, URZ, PT ;  /* 0x00000000003f782f */ /* 0x000fe40003800000 */
[----:B------:R-:W-:Y:S01]  /*0310*/  LEA.HI R7, R7, R18, RZ, 0x7 ;  /* 0x0000001207077211 */ /* 0x000fe200078f38ff */
[----:B------:R-:W1:Y:S01]  /*0320*/  S2R R4, SR_CTAID.Y ;  /* 0x0000000000047919 */ /* 0x000e620000002600 */
[----:B------:R-:W-:Y:S01]  /*0330*/  SHF.R.S32.HI R8, RZ, 0x1f, R3 ;  /* 0x0000001fff087819 */ /* 0x000fe20000011403 */
[----:B------:R-:W-:Y:S01]  /*0340*/  ULDC UR4, c[0x0][0x150] ;  /* 0x0000540000047ab9 */ /* 0x000fe20000000800 */
[----:B------:R-:W-:Y:S01]  /*0350*/  LOP3.LUT R7, R7, 0xffffff80, RZ, 0xc0, !PT ;  /* 0xffffff8007077812 */ /* 0x000fe200078ec0ff */
[----:B------:R-:W-:Y:S01]  /*0360*/  NOP ;  /* 0x0000000000007918 */ /* 0x000fe20000000000 */
[----:B------:R-:W-:Y:S01]  /*0370*/  LEA.HI R8, R8, R3, RZ, 0x2 ;  /* 0x0000000308087211 */ /* 0x000fe200078f10ff */
[----:B------:R-:W2:Y:S01]  /*0380*/  LDC R10, c[0x0][0x144] ;  /* 0x00005100ff0a7b82 */ /* 0x000ea20000000800 */
[----:B------:R-:W-:Y:S01]  /*0390*/  NOP ;  /* 0x0000000000007918 */ /* 0x000fe20000000000 */
[----:B------:R-:W-:Y:S01]  /*03a0*/  IMAD.IADD R6, R18, 0x1, -R7 ;  /* 0x0000000112067824 */ /* 0x000fe200078e0a07 */
[----:B------:R-:W-:Y:S01]  /*03b0*/  LOP3.LUT R8, R8, 0x3ffffffc, RZ, 0xc0, !PT ;  /* 0x3ffffffc08087812 */ /* 0x000fe200078ec0ff */
[----:B------:R-:W-:Y:S01]  /*03c0*/  IMAD.MOV.U32 R22, RZ, RZ, 0x1 ;  /* 0x00000001ff167424 */ /* 0x000fe200078e00ff */
[----:B------:R-:W-:-:S02]  /*03d0*/  ISETP.NE.AND P3, PT, R5, RZ, PT ;  /* 0x000000ff0500720c */ /* 0x000fc40003f65270 */
[----:B------:R-:W-:Y:S01]  /*03e0*/  SHF.R.S32.HI R7, RZ, 0x1f, R6 ;  /* 0x0000001fff077819 */ /* 0x000fe20000011406 */
[----:B------:R-:W-:Y:S01]  /*03f0*/  IMAD.IADD R8, R3, 0x1, -R8 ;  /* 0x0000000103087824 */ /* 0x000fe200078e0a08 */
[----:B------:R-:W3:Y:S02]  /*0400*/  LDC R13, c[0x0][0x140] ;  /* 0x00005000ff0d7b82 */ /* 0x000ee40000000800 */
[----:B------:R-:W-:Y:S02]  /*0410*/  LEA.HI R7, R7, R6, RZ, 0x3 ;  /* 0x0000000607077211 */ /* 0x000fe400078f18ff */
[----:B-----5:R-:W-:Y:S02]  /*0420*/  ISETP.NE.OR P0, PT, R0, RZ, !P0 ;  /* 0x000000ff0000720c */ /* 0x020fe40004705670 */
[--C-:B------:R-:W-:Y:S02]  /*0430*/  SHF.R.S32.HI R0, RZ, 0x3, R7.reuse ;  /* 0x00000003ff007819 */ /* 0x100fe40000011407 */
[----:B------:R-:W-:-:S02]  /*0440*/  SHF.R.S32.HI R7, RZ, 0x1f, R7 ;  /* 0x0000001fff077819 */ /* 0x000fc40000011407 */
[----:B0-----:R-:W-:Y:S02]  /*0450*/  I2FP.F32.U32 R9, UR8 ;  /* 0x0000000800097c45 */ /* 0x001fe40008201000 */
[----:B------:R-:W-:-:S03]  /*0460*/  LEA.HI R7, R7, R0, RZ, 0x2 ;  /* 0x0000000007077211 */ /* 0x000fc600078f10ff */
[----:B------:R-:W-:Y:S01]  /*0470*/  FMUL R9, R9, UR4 ;  /* 0x0000000409097c20 */ /* 0x000fe20008400000 */
[----:B------:R-:W-:Y:S01]  /*0480*/  LOP3.LUT R7, R7, 0xfffffffc, RZ, 0xc0, !PT ;  /* 0xfffffffc07077812 */ /* 0x000fe200078ec0ff */
[----:B------:R-:W-:Y:S01]  /*0490*/  VOTEU.ALL UP0, P0 ;  /* 0x00000000003f7886 */ /* 0x000fe20000000000 */
[----:B-1----:R-:W-:Y:S01]  /*04a0*/  I2FP.F32.U32 R3, R4 ;  /* 0x0000000400037245 */ /* 0x002fe20000201000 */
[----:B------:R-:W-:Y:S01]  /*04b0*/  ULDC UR4, c[0x0][0x154] ;  /* 0x0000550000047ab9 */ /* 0x000fe20000000800 */
[----:B------:R-:W-:Y:S01]  /*04c0*/  VOTEU.ALL UP1, P0 ;  /* 0x00000000003f7886 */ /* 0x000fe20000020000 */
[----:B------:R-:W0:Y:S01]  /*04d0*/  F2I.U32.TRUNC.NTZ R9, R9 ;  /* 0x0000000900097305 */ /* 0x000e22000020f000 */
[----:B------:R-:W-:Y:S01]  /*04e0*/  IMAD.IADD R7, R0, 0x1, -R7 ;  /* 0x0000000100077824 */ /* 0x000fe200078e0a07 */
[----:B------:R-:W1:Y:S01]  /*04f0*/  @!UP0 S2UR UR7, SR_CgaCtaId ;  /* 0x00000000000789c3 */ /* 0x000e620000008800 */
[----:B------:R-:W-:Y:S01]  /*0500*/  FMUL R12, R3, UR4 ;  /* 0x00000004030c7c20 */ /* 0x000fe20008400000 */
[----:B------:R-:W-:Y:S01]  /*0510*/  UMOV UR4, 0x20 ;  /* 0x0000002000047882 */ /* 0x000fe20000000000 */
[----:B------:R-:W-:Y:S01]  /*0520*/  IMAD R8, R8, 0x4, R7 ;  /* 0x0000000408087824 */ /* 0x000fe200078e0207 */
[----:B------:R-:W-:Y:S01]  /*0530*/  @!UP0 UMOV UR6, 0x400 ;  /* 0x0000040000068882 */ /* 0x000fe20000000000 */
[----:B------:R-:W-:-:S04]  /*0540*/  @!UP0 UIADD3 UR4, -UR4, 0x100000, URZ ;  /* 0x0010000004048890 */ /* 0x000fc8000fffe13f */
[----:B------:R-:W-:Y:S02]  /*0550*/  @!UP0 USHF.L.U32 UR5, UR4, 0xb, URZ ;  /* 0x0000000b04058899 */ /* 0x000fe4000800063f */
[----:B------:R-:W-:Y:S01]  /*0560*/  @!UP0 USHF.L.U32 UR4, UR4, 0x1, URZ ;  /* 0x0000000104048899 */ /* 0x000fe2000800063f */
[----:B---3--:R-:W-:Y:S01]  /*0570*/  ISETP.EQ.U32.AND P2, PT, R13, 0x1, PT ;  /* 0x000000010d00780c */ /* 0x008fe20003f42070 */
[----:B------:R-:W3:Y:S01]  /*0580*/  F2I.U32.TRUNC.NTZ R12, R12 ;  /* 0x0000000c000c7305 */ /* 0x000ee2000020f000 */
[----:B------:R-:W-:Y:S01]  /*0590*/  LEA.HI R0, R8, R8, RZ, 0x1 ;  /* 0x0000000808007211 */ /* 0x000fe200078f08ff */
[----:B------:R-:W5:Y:S03]  /*05a0*/  LDC R7, c[0x0][0x148] ;  /* 0x00005200ff077b82 */ /* 0x000f660000000800 */
[----:B------:R-:W-:Y:S01]  /*05b0*/  LOP3.LUT R11, R0, 0xfffffffe, RZ, 0xc0, !PT ;  /* 0xfffffffe000b7812 */ /* 0x000fe200078ec0ff */
[----:B0-----:R-:W-:Y:S01]  /*05c0*/  IMAD.MOV R15, RZ, RZ, -R9 ;  /* 0x000000ffff0f7224 */ /* 0x001fe200078e0a09 */
[----:B------:R-:W-:-:S03]  /*05d0*/  SHF.R.S32.HI R9, RZ, 0x1f, R2 ;  /* 0x0000001fff097819 */ /* 0x000fc60000011402 */
[----:B--2---:R-:W-:Y:S01]  /*05e0*/  IMAD R3, R10, R15, UR8 ;  /* 0x000000080a037e24 */ /* 0x004fe2000f8e020f */
[----:B------:R-:W-:Y:S01]  /*05f0*/  LEA.HI R9, R9, R2, RZ, 0x2 ;  /* 0x0000000209097211 */ /* 0x000fe200078f10ff */
[C---:B------:R-:W-:Y:S02]  /*0600*/  IMAD.IADD R0, R8.reuse, 0x1, -R11 ;  /* 0x0000000108007824 */ /* 0x040fe400078e0a0b */
[----:B------:R-:W-:Y:S01]  /*0610*/  IMAD.SHL.U32 R11, R8, 0x4, RZ ;  /* 0x00000004080b7824 */ /* 0x000fe200078e00ff */
[----:B------:R-:W-:Y:S01]  /*0620*/  LOP3.LUT R9, R9, 0xfffffffc, RZ, 0xc0, !PT ;  /* 0xfffffffc09097812 */ /* 0x000fe200078ec0ff */
[----:B---3--:R-:W-:Y:S01]  /*0630*/  IMAD.MOV R24, RZ, RZ, -R12 ;  /* 0x000000ffff187224 */ /* 0x008fe200078e0a0c */
[----:B------:R-:W-:Y:S01]  /*0640*/  ISETP.NE.AND P4, PT, R0, R3, PT ;  /* 0x000000030000720c */ /* 0x000fe20003f85270 */
[----:B-1----:R-:W-:Y:S01]  /*0650*/  @!UP0 ULEA UR6, UR7, UR6, 0x18 ;  /* 0x0000000607068291 */ /* 0x002fe2000f8ec03f */
[----:B------:R-:W-:Y:S01]  /*0660*/  LOP3.LUT R14, R8, 0xc, R11, 0x78, !PT ;  /* 0x0000000c080e7812 */ /* 0x000fe200078e780b */
[----:B------:R-:W-:Y:S01]  /*0670*/  IMAD.IADD R0, R2, 0x1, -R9 ;  /* 0x0000000102007824 */ /* 0x000fe200078e0a09 */
[----:B------:R-:W-:Y:S01]  /*0680*/  VOTEU.ALL UP0, P0 ;  /* 0x00000000003f7886 */ /* 0x000fe20000000000 */
[----:B------:R-:W-:Y:S01]  /*0690*/  LOP3.LUT P0, RZ, R6, 0x7, RZ, 0xc0, !PT ;  /* 0x0000000706ff7812 */ /* 0x000fe2000780c0ff */
[----:B------:R-:W-:Y:S01]  /*06a0*/  VIADD R6, R5, 0xffffffff ;  /* 0xffffffff05067836 */ /* 0x000fe20000000000 */
[----:B------:R0:W-:Y:S01]  /*06b0*/  STL [R1+0x8], R14 ;  /* 0x0000080e01007387 */ /* 0x0001e20000100800 */
[----:B------:R-:W-:Y:S01]  /*06c0*/  ISETP.NE.AND P1, PT, R0, 0x3, PT ;  /* 0x000000030000780c */ /* 0x000fe20003f25270 */
[----:B-----5:R-:W-:Y:S01]  /*06d0*/  IMAD R9, R7, R24, R4 ;  /* 0x0000001807097224 */ /* 0x020fe200078e0204 */
[----:B------:R-:W-:-:S02]  /*06e0*/  ISETP.LT.U32.AND P0, PT, R14, 0x2, !P0 ;  /* 0x000000020e00780c */ /* 0x000fc40004701070 */
[----:B------:R-:W-:Y:S01]  /*06f0*/  ISETP.EQ.OR P1, PT, R0, RZ, !P1 ;  /* 0x000000ff0000720c */ /* 0x000fe20004f22670 */
[----:B------:R-:W1:Y:S02]  /*0700*/  FENCE.VIEW.ASYNC.S ;  /* 0x00000000000073c6 */ /* 0x000e640000000000 */
[----:B-1----:R0:W1:Y:S01]  /*0710*/  @!UP0 SYNCS.EXCH.64 URZ, [UR6+0x50], UR4 ;  /* 0x00005004063f85b2 */ /* 0x0020620008000100 */
[----:B------:R-:W-:Y:S02]  /*0720*/  @P4 LEA.HI R2, R14, R14, RZ, 0x1 ;  /* 0x0000000e0e024211 */ /* 0x000fe400078f08ff */
[----:B------:R-:W-:Y:S02]  /*0730*/  ISETP.EQ.AND P1, PT, R5, RZ, P1 ;  /* 0x000000ff0500720c */ /* 0x000fe40000f22270 */
[----:B------:R-:W-:Y:S02]  /*0740*/  @P4 SHF.R.S32.HI R2, RZ, 0x1, R2 ;  /* 0x00000001ff024819 */ /* 0x000fe40000011402 */
[----:B------:R-:W-:-:S02]  /*0750*/  ISETP.GE.U32.AND P6, PT, R6, 0x2, PT ;  /* 0x000000020600780c */ /* 0x000fc40003fc6070 */
[----:B------:R-:W-:Y:S02]  /*0760*/  @P4 ISETP.NE.AND P5, PT, R2, R9, PT ;  /* 0x000000090200420c */ /* 0x000fe40003fa5270 */
[----:B------:R-:W-:Y:S02]  /*0770*/  SEL R9, RZ, 0x1, !P0 ;  /* 0x00000001ff097807 */ /* 0x000fe40004000000 */
[----:B------:R-:W-:Y:S02]  /*0780*/  @P4 SEL R22, RZ, 0x1, P5 ;  /* 0x00000001ff164807 */ /* 0x000fe40002800000 */
[----:B------:R-:W-:Y:S01]  /*0790*/  SEL R19, RZ, 0x1, !P1 ;  /* 0x00000001ff137807 */ /* 0x000fe20004800000 */
[----:B------:R0:W2:Y:S01]  /*07a0*/  @!UP1 SYNCS.EXCH.64 URZ, [UR6+0x58], UR4 ;  /* 0x00005804063f95b2 */ /* 0x0000a20008000100 */
[----:B------:R-:W-:Y:S01]  /*07b0*/  LOP3.LUT R22, R22, R9, RZ, 0xc0, !PT ;  /* 0x0000000916167212 */ /* 0x000fe200078ec0ff */
[----:B------:R-:W-:Y:S01]  /*07c0*/  NOP ;  /* 0x0000000000007918 */ /* 0x000fe20000000000 */
[----:B------:R-:W-:Y:S01]  /*07d0*/  SEL R19, R19, 0x2, P6 ;  /* 0x0000000213137807 */ /* 0x000fe20003000000 */
[----:B0-----:R-:W-:Y:S06]  /*07e0*/  @!P2 BRA `(.L_x_3) ;  /* 0x000000000008a947 */ /* 0x001fec0003800000 */
[----:B-12-4-:R-:W-:Y:S01]  /*07f0*/  UCGABAR_ARV ;  /* 0x00000000000079c7 */ /* 0x016fe20008000000 */
[----:B------:R-:W-:Y:S05]  /*0800*/  BRA `(.L_x_4) ;  /* 0x0000000000047947 */ /* 0x000fea0003800000 */
.L_x_3:
[----:B-12-4-:R-:W-:Y:S01]  /*0810*/  NOP ;  /* 0x0000000000007918 */ /* 0x016fe20000000000 */
.L_x_4:
[----:B------:R-:W0:Y:S01]  /*0820*/  LDC R2, c[0x0][0x65c] ;  /* 0x00019700ff027b82 */ /* 0x000e220000000800 */
[----:B------:R-:W-:Y:S02]  /*0830*/  IMAD.U32 R8, RZ, RZ, UR8 ;  /* 0x00000008ff087e24 */ /* 0x000fe4000f8e00ff */
[----:B------:R-:W-:Y:S01]  /*0840*/  IMAD.MOV.U32 R9, RZ, RZ, RZ ;  /* 0x000000ffff097224 */ /* 0x000fe200078e00ff */
[----:B0-----:R-:W-:-:S13]  /*0850*/  ISETP.NE.AND P1, PT, R2, 0x1, PT ;  /* 0x000000010200780c */ /* 0x001fda0003f25270 */
[----:B------:R-:W0:Y:S01]  /*0860*/  @P1 LDC R11, c[0x0][0x10] ;  /* 0x00000400ff0b1b82 */ /* 0x000e220000000800 */
[----:B------:R-:W-:Y:S02]  /*0870*/  @P1 IMAD.MOV.U32 R5, RZ, RZ, RZ ;  /* 0x000000ffff051224 */ /* 0x000fe400078e00ff */
[----:B------:R-:W-:-:S05]  /*0880*/  @P1 IMAD.MOV.U32 R15, RZ, RZ, RZ ;  /* 0x000000ffff0f1224 */ /* 0x000fca00078e00ff */
[----:B------:R-:W1:Y:S01]  /*0890*/  @!P1 LDC R13, c[0x0][0xc] ;  /* 0x00000300ff0d9b82 */ /* 0x000e620000000800 */
[----:B0-----:R-:W-:-:S04]  /*08a0*/  @P1 IMAD.WIDE.U32 R10, R11, UR8, R4 ;  /* 0x000000080b0a1c25 */ /* 0x001fc8000f8e0004 */
[----:B------:R-:W-:Y:S02]  /*08b0*/  @P1 IMAD.MOV.U32 R17, RZ, RZ, R10 ;  /* 0x000000ffff111224 */ /* 0x000fe400078e000a */
[----:B------:R-:W-:Y:S02]  /*08c0*/  @P1 IMAD.IADD R16, R11, 0x1, R15 ;  /* 0x000000010b101824 */ /* 0x000fe400078e020f */
[----:B-1----:R-:W-:-:S04]  /*08d0*/  @!P1 IMAD.WIDE.U32 R8, R4, R13, R8 ;  /* 0x0000000d04089225 */ /* 0x002fc800078e0008 */
[----:B------:R-:W-:Y:S02]  /*08e0*/  @!P1 IMAD.MOV.U32 R17, RZ, RZ, R8 ;  /* 0x000000ffff119224 */ /* 0x000fe400078e0008 */
[----:B------:R-:W-:Y:S01]  /*08f0*/  @!P1 IMAD.MOV.U32 R16, RZ, RZ, R9 ;  /* 0x000000ffff109224 */ /* 0x000fe200078e0009 */
[----:B------:R-:W-:Y:S06]  /*0900*/  @!P2 BRA `(.L_x_5) ;  /* 0x00000000000ca947 */ /* 0x000fec0003800000 */
[----:B------:R-:W-:Y:S01]  /*0910*/  UCGABAR_WAIT ;  /* 0x0000000000007dc7 */ /* 0x000fe20008000000 */
[----:B------:R-:W-:Y:S01]  /*0920*/  CCTL.IVALL ;  /* 0x00000000ff00798f */ /* 0x000fe20002000000 */
[----:B------:R-:W-:Y:S05]  /*0930*/  BRA `(.L_x_6) ;  /* 0x0000000000047947 */ /* 0x000fea0003800000 */
.L_x_5:
[----:B------:R-:W-:Y:S06]  /*0940*/  BAR.SYNC.DEFER_BLOCKING 0x0 ;  /* 0x0000000000007b1d */ /* 0x000fec0000010000 */
.L_x_6:
[----:B------:R-:W-:Y:S05]  /*0950*/  @!P3 BRA `(.L_x_7) ;  /* 0x000000b4004cb947 */ /* 0x000fea0003800000 */
[----:B------:R-:W-:-:S13]  /*0960*/  ISETP.GT.U32.AND P0, PT, R6, 0x1, PT ;  /* 0x000000010600780c */ /* 0x000fda0003f04070 */
[----:B------:R-:W-:Y:S05]  /*0970*/  @P0 EXIT ;  /* 0x000000000000094d */ /* 0x000fea0003800000 */
[----:B------:R-:W-:Y:S01]  /*0980*/  IMAD.MOV.U32 R8, RZ, RZ, -0x1 ;  /* 0xffffffffff087424 */ /* 0x000fe200078e00ff */
[----:B------:R-:W-:Y:S01]  /*0990*/  ULDC.64 UR4, c[0x0][0x650] ;  /* 0x0001940000047ab9 */ /* 0x000fe20000000a00 */
[----:B------:R-:W-:Y:S01]  /*09a0*/  IMAD.MOV.U32 R6, RZ, RZ, -0x1 ;  /* 0xffffffffff067424 */ /* 0x000fe200078e00ff */
[----:B------:R-:W-:Y:S01]  /*09b0*/  ISETP.GE.U32.AND P0, PT, R17, UR4, PT ;  /* 0x0000000411007c0c */ /* 0x000fe2000bf06070 */
[----:B------:R-:W-:Y:S01]  /*09c0*/  IMAD.MOV.U32 R23, RZ, RZ, -0x1 ;  /* 0xffffffffff177424 */ /* 0x000fe200078e00ff */
[----:B------:R0:W-:Y:S01]  /*09d0*/  STL [R1+0x4], R8 ;  /* 0x0000040801007387 */ /* 0x0001e20000100800 */
[----:B------:R-:W-:Y:S02]  /*09e0*/  PRMT R0, RZ, 0x7610, R0 ;  /* 0x00007610ff007816 */ /* 0x000fe40000000000 */
[----:B------:R-:W-:Y:S01]  /*09f0*/  ISETP.GE.U32.AND.EX P0, PT, R16, UR5, PT, P0 ;  /* 0x0000000510007c0c */ /* 0x000fe2000bf06100 */
[----:B------:R0:W-:-:S12]  /*0a00*/  STL [R1], R6 ;  /* 0x0000000601007387 */ /* 0x0001d80000100800 */
[----:B0-----:R-:W-:Y:S05]  /*0a10*/  @P0 BRA `(.L_x_8) ;  /* 0x00000004003c0947 */ /* 0x001fea0003800000 */
[----:B------:R-:W0:Y:S01]  /*0a20*/  LDC.64 R20, c[0x0][0x628] ;  /* 0x00018a00ff147b82 */ /* 0x000e220000000a00 */
[----:B------:R-:W-:Y:S02]  /*0a30*/  IMAD.MOV.U32 R8, RZ, RZ, R17 ;  /* 0x000000ffff087224 */ /* 0x000fe400078e0011 */
[----:B------:R-:W-:-:S05]  /*0a40*/  IMAD.MOV.U32 R9, RZ, RZ, R16 ;  /* 0x000000ffff097224 */ /* 0x000fca00078e0010 */
[----:B------:R-:W1:Y:S08]  /*0a50*/  LDC R6, c[0x0][0x630] ;  /* 0x00018c00ff067b82 */ /* 0x000e700000000800 */
[----:B------:R-:W2:Y:S01]  /*0a60*/  LDC.64 R26, c[0x0][0x620] ;  /* 0x00018800ff1a7b82 */ /* 0x000ea20000000a00 */
[----:B0-----:R-:W-:-:S04]  /*0a70*/  ISETP.NE.U32.AND P0, PT, R20, RZ, PT ;  /* 0x000000ff1400720c */ /* 0x001fc80003f05070 */
[----:B------:R-:W-:-:S13]  /*0a80*/  ISETP.NE.AND.EX P0, PT, R21, RZ, PT, P0 ;  /* 0x000000ff1500720c */ /* 0x000fda0003f05300 */
[----:B-12---:R-:W-:Y:S05]  /*0a90*/  @!P0 BRA `(.L_x_9) ;  /* 0x0000000000288947 */ /* 0x006fea0003800000 */
[----:B------:R-:W0:Y:S02]  /*0aa0*/  LDC R0, c[0x0][0x634] ;  /* 0x00018d00ff007b82 */ /* 0x000e240000000800 */
[----:B0-----:R-:W-:-:S05]  /*0ab0*/  IADD3 R13, P0, R17, R0, RZ ;  /* 0x00000000110d7210 */ /* 0x001fca0007f1e0ff */
[----:B------:R-:W-:-:S04]  /*0ac0*/  IMAD.X R15, RZ, RZ, R16, P0 ;  /* 0x000000ffff0f7224 */ /* 0x000fc800000e0610 */
[----:B------:R-:W-:-:S04]  /*0ad0*/  IMAD.WIDE.U32 R8, R15, R20, RZ ;  /* 0x000000140f087225 */ /* 0x000fc800078e00ff */
[----:B------:R-:W-:-:S04]  /*0ae0*/  IMAD.WIDE.U32 R10, P0, R13, R21, R8 ;  /* 0x000000150d0a7225 */ /* 0x000fc80007800008 */
[----:B------:R-:W-:-:S04]  /*0af0*/  IMAD.WIDE.U32 R8, R13, R20, RZ ;  /* 0x000000140d087225 */ /* 0x000fc800078e00ff */
[----:B------:R-:W-:Y:S01]  /*0b00*/  IMAD.X R13, RZ, RZ, RZ, P0 ;  /* 0x000000ffff0d7224 */ /* 0x000fe200000e06ff */
[----:B------:R-:W-:Y:S01]  /*0b10*/  IADD3 RZ, P0, R9, R10, RZ ;  /* 0x0000000a09ff7210 */ /* 0x000fe20007f1e0ff */
[----:B------:R-:W-:-:S04]  /*0b20*/  IMAD.MOV.U32 R12, RZ, RZ, R11 ;  /* 0x000000ffff0c7224 */ /* 0x000fc800078e000b */
[----:B------:R-:W-:-:S08]  /*0b30*/  IMAD.WIDE.U32.X R8, R15, R21, R12, P0 ;  /* 0x000000150f087225 */ /* 0x000fd000000e040c */
.L_x_9:
[----:B------:R-:W0:Y:S01]  /*0b40*/  LDC.64 R20, c[0x0][0x640] ;  /* 0x00019000ff147b82 */ /* 0x000e220000000a00 */
[-C--:B------:R-:W-:Y:S01]  /*0b50*/  SHF.R.U64 R28, R8, R6.reuse, R9 ;  /* 0x00000006081c7219 */ /* 0x080fe20000001209 */
[----:B------:R-:W-:Y:S01]  /*0b60*/  IMAD.MOV.U32 R8, RZ, RZ, R17 ;  /* 0x000000ffff087224 */ /* 0x000fe200078e0011 */
[----:B------:R-:W-:Y:S01]  /*0b70*/  SHF.R.U32.HI R0, RZ, R6, R9 ;  /* 0x00000006ff007219 */ /* 0x000fe20000011609 */
[----:B------:R-:W-:Y:S01]  /*0b80*/  IMAD R30, R7, R24, R4 ;  /* 0x00000018071e7224 */ /* 0x000fe200078e0204 */
[----:B------:R-:W-:Y:S01]  /*0b90*/  IADD3 R5, P0, RZ, -R28, RZ ;  /* 0x8000001cff057210 */ /* 0x000fe20007f1e0ff */
[----:B------:R-:W-:Y:S02]  /*0ba0*/  IMAD.MOV.U32 R23, RZ, RZ, 0x1 ;  /* 0x00000001ff177424 */ /* 0x000fe400078e00ff */
[----:B------:R-:W1:Y:S02]  /*0bb0*/  LDC R10, c[0x0][0x618] ;  /* 0x00018600ff0a7b82 */ /* 0x000e640000000800 */
[----:B------:R-:W-:-:S04]  /*0bc0*/  IMAD.X R9, RZ, RZ, ~R0, P0 ;  /* 0x000000ffff097224 */ /* 0x000fc800000e0e00 */
[-C--:B------:R-:W-:Y:S02]  /*0bd0*/  IMAD R0, R9, R26.reuse, RZ ;  /* 0x0000001a09007224 */ /* 0x080fe400078e02ff */
[----:B------:R-:W2:Y:S01]  /*0be0*/  LDC R11, c[0x0][0x608] ;  /* 0x00018200ff0b7b82 */ /* 0x000ea20000000800 */
[----:B------:R-:W-:Y:S02]  /*0bf0*/  IMAD.MOV.U32 R9, RZ, RZ, R16 ;  /* 0x000000ffff097224 */ /* 0x000fe400078e0010 */
[----:B------:R-:W-:-:S05]  /*0c00*/  IMAD.WIDE.U32 R8, R5, R26, R8 ;  /* 0x0000001a05087225 */ /* 0x000fca00078e0008 */
[----:B------:R-:W3:Y:S01]  /*0c10*/  LDC R12, c[0x0][0x658] ;  /* 0x00019600ff0c7b82 */ /* 0x000ee20000000800 */
[----:B------:R-:W-:Y:S01]  /*0c20*/  IMAD R5, R5, R27, R0 ;  /* 0x0000001b05057224 */ /* 0x000fe200078e0200 */
[----:B0-----:R-:W-:-:S03]  /*0c30*/  ISETP.NE.U32.AND P0, PT, R20, RZ, PT ;  /* 0x000000ff1400720c */ /* 0x001fc60003f05070 */
[----:B------:R-:W-:Y:S01]  /*0c40*/  IMAD.IADD R5, R9, 0x1, R5 ;  /* 0x0000000109057824 */ /* 0x000fe200078e0205 */
[----:B------:R-:W-:Y:S01]  /*0c50*/  ISETP.NE.AND.EX P0, PT, R21, RZ, PT, P0 ;  /* 0x000000ff1500720c */ /* 0x000fe20003f05300 */
[----:B------:R-:W-:Y:S01]  /*0c60*/  IMAD.MOV.U32 R9, RZ, RZ, -0x1 ;  /* 0xffffffffff097424 */ /* 0x000fe200078e00ff */
[----:B------:R-:W0:Y:S02]  /*0c70*/  LDC R15, c[0x0][0x600] ;  /* 0x00018000ff0f7b82 */ /* 0x000e240000000800 */
[-CC-:B-1----:R-:W-:Y:S02]  /*0c80*/  SHF.R.U64 R13, R8, R10.reuse, R5.reuse ;  /* 0x0000000a080d7219 */ /* 0x182fe40000001205 */
[----:B------:R-:W-:-:S04]  /*0c90*/  SHF.R.U32.HI R0, RZ, R10, R5 ;  /* 0x0000000aff007219 */ /* 0x000fc80000011605 */
[----:B------:R-:W1:Y:S01]  /*0ca0*/  LDC R14, c[0x0][0x648] ;  /* 0x00019200ff0e7b82 */ /* 0x000e620000000800 */
[-CC-:B--2---:R-:W-:Y:S02]  /*0cb0*/  SHF.R.U64 R27, R13, R11.reuse, R0.reuse ;  /* 0x0000000b0d1b7219 */ /* 0x184fe40000001200 */
[----:B------:R-:W-:-:S05]  /*0cc0*/  SHF.R.U32.HI R5, RZ, R11, R0 ;  /* 0x0000000bff057219 */ /* 0x000fca0000011600 */
[----:B------:R-:W2:Y:S01]  /*0cd0*/  LDC R26, c[0x0][0x638] ;  /* 0x00018e00ff1a7b82 */ /* 0x000ea20000000800 */
[-CC-:B---3--:R-:W-:Y:S02]  /*0ce0*/  SHF.R.U64 R24, R27, R12.reuse, R5.reuse ;  /* 0x0000000c1b187219 */ /* 0x188fe40000001205 */
[-C--:B------:R-:W-:Y:S02]  /*0cf0*/  SHF.L.U32 R0, R9, R12.reuse, RZ ;  /* 0x0000000c09007219 */ /* 0x080fe400000006ff */
[----:B------:R-:W-:Y:S01]  /*0d00*/  SHF.R.U32.HI R5, RZ, R12, R5 ;  /* 0x0000000cff057219 */ /* 0x000fe20000011605 */
[----:B------:R-:W-:Y:S01]  /*0d10*/  IMAD.MOV.U32 R4, RZ, RZ, R24 ;  /* 0x000000ffff047224 */ /* 0x000fe200078e0018 */
[----:B------:R-:W-:Y:S01]  /*0d20*/  LOP3.LUT R10, RZ, R0, RZ, 0x33, !PT ;  /* 0x00000000ff0a7212 */ /* 0x000fe200078e33ff */
[----:B------:R-:W3:Y:S01]  /*0d30*/  LDC R25, c[0x0][0x610] ;  /* 0x00018400ff197b82 */ /* 0x000ee20000000800 */
[----:B------:R-:W-:Y:S05]  /*0d40*/  @!P0 BRA `(.L_x_10) ;  /* 0x0000000000288947 */ /* 0x000fea0003800000 */
[----:B------:R-:W4:Y:S02]  /*0d50*/  LDC R9, c[0x0][0x64c] ;  /* 0x00019300ff097b82 */ /* 0x000f240000000800 */
[----:B----4-:R-:W-:-:S05]  /*0d60*/  IADD3 R9, P0, R24, R9, RZ ;  /* 0x0000000918097210 */ /* 0x010fca0007f1e0ff */
        /* <DEDUP_REMOVED lines=8> */
.L_x_10:
[----:B-1----:R-:W-:Y:S01]  /*0df0*/  SHF.R.U64 R4, R4, R14, R5 ;  /* 0x0000000e04047219 */ /* 0x002fe20000001205 */
[----:B0-----:R-:W-:Y:S01]  /*0e00*/  VIADD R6, R15, 0xffffffff ;  /* 0xffffffff0f067836 */ /* 0x001fe20000000000 */
[----:B------:R-:W-:Y:S01]  /*0e10*/  SHF.L.U32 R0, R23, R12, RZ ;  /* 0x0000000c17007219 */ /* 0x000fe200000006ff */
[----:B------:R-:W-:Y:S01]  /*0e20*/  IMAD.MOV.U32 R23, RZ, RZ, R28 ;  /* 0x000000ffff177224 */ /* 0x000fe200078e001c */
[----:B------:R-:W-:Y:S01]  /*0e30*/  LOP3.LUT R5, R27, R10, RZ, 0xc0, !PT ;  /* 0x0000000a1b057212 */ /* 0x000fe200078ec0ff */
[----:B------:R-:W-:Y:S01]  /*0e40*/  IMAD.MOV R7, RZ, RZ, -R4 ;  /* 0x000000ffff077224 */ /* 0x000fe200078e0a04 */
[----:B------:R-:W-:Y:S02]  /*0e50*/  SEL R3, R3, R30, !P1 ;  /* 0x0000001e03037207 */ /* 0x000fe40004800000 */
[----:B------:R-:W-:Y:S01]  /*0e60*/  LOP3.LUT R6, R13, R6, RZ, 0xc0, !PT ;  /* 0x000000060d067212 */ /* 0x000fe200078ec0ff */
[----:B------:R-:W-:Y:S02]  /*0e70*/  IMAD R4, R0, R4, R5 ;  /* 0x0000000400047224 */ /* 0x000fe400078e0205 */
[----:B--2---:R-:W-:-:S02]  /*0e80*/  IMAD R0, R7, R26, R24 ;  /* 0x0000001a07007224 */ /* 0x004fc400078e0218 */
[----:B---3--:R-:W-:Y:S02]  /*0e90*/  IMAD R3, R4, R25, R3 ;  /* 0x0000001904037224 */ /* 0x008fe400078e0203 */
[----:B------:R-:W-:Y:S02]  /*0ea0*/  IMAD.MOV.U32 R5, RZ, RZ, 0x1 ;  /* 0x00000001ff057424 */ /* 0x000fe400078e00ff */
[----:B------:R-:W-:-:S03]  /*0eb0*/  IMAD R4, R0, R15, R6 ;  /* 0x0000000f00047224 */ /* 0x000fc600078e0206 */
[----:B------:R-:W-:Y:S02]  /*0ec0*/  PRMT R0, R5, 0x7610, R0 ;  /* 0x0000761005007816 */ /* 0x000fe40000000000 */
[----:B------:R-:W-:Y:S02]  /*0ed0*/  SEL R5, R4, R3, !P1 ;  /* 0x0000000304057207 */ /* 0x000fe40004800000 */
[----:B------:R-:W-:-:S03]  /*0ee0*/  SEL R3, R3, R4, !P1 ;  /* 0x0000000403037207 */ /* 0x000fc60004800000 */
[----:B------:R0:W-:Y:S04]  /*0ef0*/  STL [R1], R5 ;  /* 0x0000000501007387 */ /* 0x0001e80000100800 */
[----:B------:R0:W-:Y:S02]  /*0f00*/  STL [R1+0x4], R3 ;  /* 0x0000040301007387 */ /* 0x0001e40000100800 */
.L_x_8:
[----:B------:R-:W-:-:S08]  /*0f10*/  NOP ;  /* 0x0000000000007918 */ /* 0x000fd00000000000 */
[----:B------:R-:W1:Y:S02]  /*0f20*/  USETMAXREG.TRY_ALLOC.CTAPOOL UP0, 0xe8 ;  /* 0x000000e8000079c8 */ /* 0x000e640008000600 */
[----:B-1----:R-:W-:-:S13]  /*0f30*/  PLOP3.LUT P0, PT, PT, PT, UP0, 0x80, 0x0 ;  /* 0x000000000000781c */ /* 0x002fda0003f0f008 */
[----:B------:R-:W-:Y:S05]  /*0f40*/  @!P0 BRA `(.L_x_8) ;  /* 0xfffffffc00f08947 */ /* 0x000fea000383ffff */
[----:B------:R-:W-:Y:S01]  /*0f50*/  ULDC.64 UR4, c[0x0][0x598] ;  /* 0x0001660000047ab9 */ /* 0x000fe20000000a00 */
[----:B------:R-:W-:Y:S01]  /*0f60*/  ULDC.64 UR36, c[0x0][0x208] ;  /* 0x0000820000247ab9 */ /* 0x000fe20000000a00 */
[----:B------:R-:W-:-:S04]  /*0f70*/  ISETP.NE.U32.AND P0, PT, RZ, UR4, PT ;  /* 0x00000004ff007c0c */ /* 0x000fc8000bf05070 */
[----:B------:R-:W-:-:S13]  /*0f80*/  ISETP.NE.AND.EX P0, PT, RZ, UR5, PT, P0 ;  /* 0x00000005ff007c0c */ /* 0x000fda000bf05300 */
[----:B------:R-:W-:Y:S05]  /*0f90*/  @!P0 BRA `(.L_x_11) ;  /* 0x00000000001c8947 */ /* 0x000fea0003800000 */
[----:B0-----:R-:W0:Y:S02]  /*0fa0*/  LDC.64 R4, c[0x0][0x598] ;  /* 0x00016600ff047b82 */ /* 0x001e240000000a00 */
[----:B0-----:R-:W2:Y:S02]  /*0fb0*/  LDG.E.64 R4, desc[UR36][R4.64] ;  /* 0x0000002404047981 */ /* 0x001ea4000c1e1b00 */
[----:B--2---:R-:W-:-:S04]  /*0fc0*/  ISETP.NE.U32.AND P0, PT, R4, RZ, PT ;  /* 0x000000ff0400720c */ /* 0x004fc80003f05070 */
[----:B------:R-:W-:-:S13]  /*0fd0*/  ISETP.NE.AND.EX P0, PT, R5, RZ, PT, P0 ;  /* 0x000000ff0500720c */ /* 0x000fda0003f05300 */
[----:B------:R-:W-:Y:S05]  /*0fe0*/  @!P0 BRA `(.L_x_11) ;  /* 0x0000000000088947 */ /* 0x000fea0003800000 */
[----:B------:R0:W5:Y:S01]  /*0ff0*/  LD.E R217, desc[UR36][R4.64] ;  /* 0x0000002404d97980 */ /* 0x000162000c101900 */
[----:B------:R-:W-:Y:S05]  /*1000*/  BRA `(.L_x_12) ;  /* 0x0000000000247947 */ /* 0x000fea0003800000 */
.L_x_11:
[----:B------:R-:W-:Y:S02]  /*1010*/  ULDC.64 UR4, c[0x0][0x588] ;  /* 0x0001620000047ab9 */ /* 0x000fe40000000a00 */
[----:B------:R-:W-:-:S04]  /*1020*/  ISETP.NE.U32.AND P0, PT, RZ, UR4, PT ;  /* 0x00000004ff007c0c */ /* 0x000fc8000bf05070 */
[----:B------:R-:W-:-:S13]  /*1030*/  ISETP.NE.AND.EX P0, PT, RZ, UR5, PT, P0 ;  /* 0x00000005ff007c0c */ /* 0x000fda000bf05300 */
[----:B------:R-:W-:Y:S05]  /*1040*/  @!P0 BRA `(.L_x_13) ;  /* 0x00000000000c8947 */ /* 0x000fea0003800000 */
[----:B0-----:R-:W0:Y:S02]  /*1050*/  LDC.64 R4, c[0x0][0x588] ;  /* 0x00016200ff047b82 */ /* 0x001e240000000a00 */
[----:B0-----:R1:W5:Y:S01]  /*1060*/  LDG.E R217, desc[UR36][R4.64] ;  /* 0x0000002404d97981 */ /* 0x001362000c1e1900 */
[----:B------:R-:W-:Y:S05]  /*1070*/  BRA `(.L_x_12) ;  /* 0x0000000000087947 */ /* 0x000fea0003800000 */
.L_x_13:
[----:B------:R-:W-:Y:S02]  /*1080*/  ULDC UR4, c[0x0][0x580] ;  /* 0x0001600000047ab9 */ /* 0x000fe40000000800 */
[----:B------:R-:W-:-:S07]  /*1090*/  IMAD.U32 R217, RZ, RZ, UR4 ;  /* 0x00000004ffd97e24 */ /* 0x000fce000f8e00ff */
.L_x_12:
[----:B------:R-:W-:Y:S02]  /*10a0*/  ULDC.64 UR4, c[0x0][0x5a0] ;  /* 0x0001680000047ab9 */ /* 0x000fe40000000a00 */
[----:B------:R-:W-:-:S04]  /*10b0*/  ISETP.NE.U32.AND P0, PT, RZ, UR4, PT ;  /* 0x00000004ff007c0c */ /* 0x000fc8000bf05070 */
[----:B------:R-:W-:-:S13]  /*10c0*/  ISETP.NE.AND.EX P0, PT, RZ, UR5, PT, P0 ;  /* 0x00000005ff007c0c */ /* 0x000fda000bf05300 */
[----:B------:R-:W-:Y:S05]  /*10d0*/  @!P0 BRA `(.L_x_14) ;  /* 0x00000000001c8947 */ /* 0x000fea0003800000 */
[----:B01----:R-:W0:Y:S02]  /*10e0*/  LDC.64 R4, c[0x0][0x5a0] ;  /* 0x00016800ff047b82 */ /* 0x003e240000000a00 */
[----:B0-----:R-:W2:Y:S02]  /*10f0*/  LDG.E.64 R4, desc[UR36][R4.64] ;  /* 0x0000002404047981 */ /* 0x001ea4000c1e1b00 */
[----:B--2---:R-:W-:-:S04]  /*1100*/  ISETP.NE.U32.AND P0, PT, R4, RZ, PT ;  /* 0x000000ff0400720c */ /* 0x004fc80003f05070 */
[----:B------:R-:W-:-:S13]  /*1110*/  ISETP.NE.AND.EX P0, PT, R5, RZ, PT, P0 ;  /* 0x000000ff0500720c */ /* 0x000fda0003f05300 */
[----:B------:R-:W-:Y:S05]  /*1120*/  @!P0 BRA `(.L_x_14) ;  /* 0x0000000000088947 */ /* 0x000fea0003800000 */
[----:B------:R0:W5:Y:S01]  /*1130*/  LD.E R216, desc[UR36][R4.64] ;  /* 0x0000002404d87980 */ /* 0x000162000c101900 */
[----:B------:R-:W-:Y:S05]  /*1140*/  BRA `(.L_x_15) ;  /* 0x0000000000247947 */ /* 0x000fea0003800000 */
.L_x_14:
[----:B------:R-:W-:Y:S02]  /*1150*/  ULDC.64 UR4, c[0x0][0x590] ;  /* 0x0001640000047ab9 */ /* 0x000fe40000000a00 */
[----:B------:R-:W-:-:S04]  /*1160*/  ISETP.NE.U32.AND P0, PT, RZ, UR4, PT ;  /* 0x00000004ff007c0c */ /* 0x000fc8000bf05070 */
[----:B------:R-:W-:-:S13]  /*1170*/  ISETP.NE.AND.EX P0, PT, RZ, UR5, PT, P0 ;  /* 0x00000005ff007c0c */ /* 0x000fda000bf05300 */
[----:B------:R-:W-:Y:S05]  /*1180*/  @!P0 BRA `(.L_x_16) ;  /* 0x00000000000c8947 */ /* 0x000fea0003800000 */
[----:B01----:R-:W0:Y:S02]  /*1190*/  LDC.64 R4, c[0x0][0x590] ;  /* 0x00016400ff047b82 */ /* 0x003e240000000a00 */
[----:B0-----:R1:W5:Y:S01]  /*11a0*/  LDG.E R216, desc[UR36][R4.64] ;  /* 0x0000002404d87981 */ /* 0x001362000c1e1900 */
[----:B------:R-:W-:Y:S05]  /*11b0*/  BRA `(.L_x_15) ;  /* 0x0000000000087947 */ /* 0x000fea0003800000 */
.L_x_16:
[----:B------:R-:W-:Y:S02]  /*11c0*/  ULDC UR4, c[0x0][0x584] ;  /* 0x0001610000047ab9 */ /* 0x000fe40000000800 */
[----:B------:R-:W-:-:S07]  /*11d0*/  IMAD.U32 R216, RZ, RZ, UR4 ;  /* 0x00000004ffd87e24 */ /* 0x000fce000f8e00ff */
.L_x_15:
[----:B------:R-:W-:-:S13]  /*11e0*/  LOP3.LUT P0, RZ, R0, 0xff, RZ, 0xc0, !PT ;  /* 0x000000ff00ff7812 */ /* 0x000fda000780c0ff */
[----:B------:R-:W-:Y:S05]  /*11f0*/  @!P0 EXIT ;  /* 0x000000000000894d */ /* 0x000fea0003800000 */
[----:B------:R-:W-:Y:S01]  /*1200*/  ULDC UR4, c[0x0][0x28c] ;  /* 0x0000a30000047ab9 */ /* 0x000fe20000000800 */
[----:B------:R-:W-:Y:S01]  /*1210*/  UMOV UR38, URZ ;  /* 0x0000003f00267c82 */ /* 0x000fe20008000000 */
[----:B------:R-:W-:Y:S01]  /*1220*/  UIADD3 UR4, UR4, 0x7f, URZ ;  /* 0x0000007f04047890 */ /* 0x000fe2000fffe03f */
[----:B------:R-:W-:-:S03]  /*1230*/  UMOV UR39, URZ ;  /* 0x0000003f00277c82 */ /* 0x000fc60008000000 */
[----:B------:R-:W-:-:S04]  /*1240*/  USHF.R.S32.HI UR5, URZ, 0x1f, UR4 ;  /* 0x0000001f3f057899 */ /* 0x000fc80008011404 */
[----:B------:R-:W-:-:S04]  /*1250*/  ULEA.HI UR5, UR5, UR4, URZ, 0x7 ;  /* 0x0000000405057291 */ /* 0x000fc8000f8f383f */
[----:B------:R-:W-:-:S12]  /*1260*/  USHF.R.S32.HI UR40, URZ, 0x7, UR5 ;  /* 0x000000073f287899 */ /* 0x000fd80008011405 */
.L_x_422:
[----:B------:R-:W-:Y:S01]  /*1270*/  LOP3.LUT R0, R18, 0x80, RZ, 0xc0, !PT ;  /* 0x0000008012007812 */ /* 0x000fe200078ec0ff */
[----:B------:R-:W2:Y:S01]  /*1280*/  S2UR UR7, SR_CgaCtaId ;  /* 0x00000000000779c3 */ /* 0x000ea20000008800 */
[----:B------:R-:W-:Y:S02]  /*1290*/  UMOV UR6, 0x400 ;  /* 0x0000040000067882 */ /* 0x000fe40000000000 */
[----:B------:R-:W-:-:S06]  /*12a0*/  SHF.R.U32.HI R0, RZ, 0x7, R0 ;  /* 0x00000007ff007819 */ /* 0x000fcc0000011600 */
[----:B---3--:R-:W3:Y:S01]  /*12b0*/  SHFL.IDX PT, R0, R0, RZ, 0x1f ;  /* 0x00001fff00007589 */ /* 0x008ee200000e0000 */
[----:B--2---:R-:W-:Y:S01]  /*12c0*/  ULEA UR6, UR7, UR6, 0x18 ;  /* 0x0000000607067291 */ /* 0x004fe2000f8ec03f */
[----:B---3--:R-:W-:-:S13]  /*12d0*/  R2UR UR4, R0 ;  /* 0x00000000000472ca */ /* 0x008fda00000e0000 */
[----:B------:R-:W-:-:S04]  /*12e0*/  ULEA.HI UR5, UR4, UR4, URZ, 0x1 ;  /* 0x0000000404057291 */ /* 0x000fc8000f8f083f */
[----:B------:R-:W-:-:S04]  /*12f0*/  ULOP3.LUT UR5, UR5, 0x7fffe, URZ, 0xc0, !UPT ;  /* 0x0007fffe05057892 */ /* 0x000fc8000f8ec03f */
[----:B------:R-:W-:-:S03]  /*1300*/  UIADD3 UR5, UR4, -UR5, URZ ;  /* 0x8000000504057290 */ /* 0x000fc6000fffe03f */
[----:B------:R-:W-:Y:S01]  /*1310*/  ULDC UR4, c[0x0][0x28c] ;  /* 0x0000a30000047ab9 */ /* 0x000fe20000000800 */
[----:B------:R-:W-:Y:S01]  /*1320*/  ULEA UR5, UR5, UR6, 0xd ;  /* 0x0000000605057291 */ /* 0x000fe2000f8e683f */
[----:B------:R-:W-:-:S03]  /*1330*/  ISETP.LT.AND P0, PT, RZ, UR4, PT ;  /* 0x00000004ff007c0c */ /* 0x000fc6000bf01270 */
[----:B------:R-:W-:-:S04]  /*1340*/  UIADD3 UR5, UR5, 0x100, URZ ;  /* 0x0000010005057890 */ /* 0x000fc8000fffe03f */
[----:B------:R-:W-:-:S04]  /*1350*/  USHF.R.U32.HI UR5, URZ, 0x4, UR5 ;  /* 0x000000043f057899 */ /* 0x000fc80008011605 */
[----:B------:R-:W-:-:S04]  /*1360*/  ULOP3.LUT UR5, UR5, 0x3fff, URZ, 0xc0, !UPT ;  /* 0x00003fff05057892 */ /* 0x000fc8000f8ec03f */
[----:B------:R-:W-:Y:S01]  /*1370*/  ULOP3.LUT UR41, UR5, 0x10000, URZ, 0xfc, !UPT ;  /* 0x0001000005297892 */ /* 0x000fe2000f8efc3f */
[----:B-1--4-:R-:W-:Y:S11]  /*1380*/  @P0 BRA `(.L_x_17) ;  /* 0x0000000000400947 */ /* 0x012ff60003800000 */
[----:B------:R-:W-:Y:S01]  /*1390*/  MOV R0, 0x0 ;  /* 0x0000000000007802 */ /* 0x000fe20000000f00 */
[----:B------:R-:W-:Y:S01]  /*13a0*/  ULDC.64 UR4, c[0x4][0x68] ;  /* 0x01001a0000047ab9 */ /* 0x000fe20000000a00 */
[----:B------:R-:W-:Y:S01]  /*13b0*/  ULDC.64 UR6, c[0x4][0x8] ;  /* 0x0100020000067ab9 */ /* 0x000fe20000000a00 */
[----:B01----:R-:W-:Y:S01]  /*13c0*/  IMAD.U32 R4, RZ, RZ, UR4 ;  /* 0x00000004ff047e24 */ /* 0x003fe2000f8e00ff */
[----:B------:R0:W1:Y:S01]  /*13d0*/  LDC.64 R14, c[0x4][R0] ;  /* 0x01000000000e7b82 */ /* 0x0000620000000a00 */
[----:B------:R-:W-:Y:S01]  /*13e0*/  IMAD.U32 R5, RZ, RZ, UR5 ;  /* 0x00000005ff057e24 */ /* 0x000fe2000f8e00ff */
[----:B------:R-:W-:Y:S01]  /*13f0*/  ULDC.64 UR4, c[0x4][0x70] ;  /* 0x01001c0000047ab9 */ /* 0x000fe20000000a00 */
[----:B------:R-:W-:Y:S02]  /*1400*/  IMAD.U32 R10, RZ, RZ, UR6 ;  /* 0x00000006ff0a7e24 */ /* 0x000fe4000f8e00ff */
[----:B------:R-:W-:Y:S02]  /*1410*/  IMAD.U32 R6, RZ, RZ, UR4 ;  /* 0x00000004ff067e24 */ /* 0x000fe4000f8e00ff */
[----:B------:R-:W-:-:S02]  /*1420*/  IMAD.U32 R7, RZ, RZ, UR5 ;  /* 0x00000005ff077e24 */ /* 0x000fc4000f8e00ff */
[----:B------:R-:W-:Y:S02]  /*1430*/  IMAD.U32 R11, RZ, RZ, UR7 ;  /* 0x00000007ff0b7e24 */ /* 0x000fe4000f8e00ff */
[----:B------:R-:W-:Y:S02]  /*1440*/  IMAD.MOV.U32 R8, RZ, RZ, 0x1e1 ;  /* 0x000001e1ff087424 */ /* 0x000fe400078e00ff */
[----:B------:R-:W-:Y:S02]  /*1450*/  IMAD.MOV.U32 R12, RZ, RZ, 0x1 ;  /* 0x00000001ff0c7424 */ /* 0x000fe400078e00ff */
[----:B0-----:R-:W-:-:S07]  /*1460*/  IMAD.MOV.U32 R13, RZ, RZ, RZ ;  /* 0x000000ffff0d7224 */ /* 0x001fce00078e00ff */
[----:B------:R-:W-:-:S07]  /*1470*/  LEPC R20, `(.L_x_17) ;  /* 0x000000001014794e */ /* 0x000fce0000000000 */
[----:B-1---5:R-:W-:Y:S05]  /*1480*/  CALL.ABS.NOINC R14 ;  /* 0x000000000e007343 */ /* 0x022fea0003c00000 */
.L_x_17:
[----:B------:R-:W-:-:S04]  /*1490*/  LOP3.LUT R0, R19, 0x1, RZ, 0xfc, !PT ;  /* 0x0000000113007812 */ /* 0x000fc800078efcff */
[----:B------:R-:W-:-:S13]  /*14a0*/  ISETP.NE.AND P0, PT, R0, 0x3, PT ;  /* 0x000000030000780c */ /* 0x000fda0003f05270 */
[----:B------:R-:W-:Y:S05]  /*14b0*/  @!P0 BRA `(.L_x_18) ;  /* 0x0000000000048947 */ /* 0x000fea0003800000 */
[----:B------:R-:W-:Y:S01]  /*14c0*/  BPT.TRAP 0x1 ;  /* 0x000000040000795c */ /* 0x000fe20000300000 */
.L_x_18:
[----:B------:R-:W2:Y:S01]  /*14d0*/  S2UR UR5, SR_CgaCtaId ;  /* 0x00000000000579c3 */ /* 0x000ea20000008800 */
[----:B------:R-:W-:Y:S01]  /*14e0*/  UMOV UR4, 0x400 ;  /* 0x0000040000047882 */ /* 0x000fe20000000000 */
[----:B------:R-:W-:Y:S02]  /*14f0*/  IMAD.U32 R0, RZ, RZ, UR38 ;  /* 0x00000026ff007e24 */ /* 0x000fe4000f8e00ff */
[----:B0-----:R-:W-:-:S03]  /*1500*/  IMAD.U32 R3, RZ, RZ, UR39 ;  /* 0x00000027ff037e24 */ /* 0x001fc6000f8e00ff */
[----:B------:R-:W-:Y:S01]  /*1510*/  SHF.L.U32 R0, R0, 0x1f, RZ ;  /* 0x0000001f00007819 */ /* 0x000fe200000006ff */
[----:B--2---:R-:W-:-:S06]  /*1520*/  ULEA UR4, UR5, UR4, 0x18 ;  /* 0x0000000405047291 */ /* 0x004fcc000f8ec03f */
[----:B------:R-:W-:-:S04]  /*1530*/  IMAD.U32 R6, RZ, RZ, UR4 ;  /* 0x00000004ff067e24 */ /* 0x000fc8000f8e00ff */
[----:B------:R-:W-:-:S04]  /*1540*/  IMAD R3, R3, 0x8, R6 ;  /* 0x0000000803037824 */ /* 0x000fc800078e0206 */
[----:B------:R0:W2:Y:S01]  /*1550*/  SYNCS.PHASECHK.TRANS64.TRYWAIT P1, [R3+URZ], R0 ;  /* 0x00000000030075a7 */ /* 0x0000a2000802017f */
[----:B------:R-:W-:Y:S05]  /*1560*/  @!P0 BRA `(.L_x_19) ;  /* 0x0000000000048947 */ /* 0x000fea0003800000 */
[----:B------:R-:W-:Y:S01]  /*1570*/  BPT.TRAP 0x1 ;  /* 0x000000040000795c */ /* 0x000fe20000300000 */
.L_x_19:
[----:B--2---:R-:W-:Y:S05]  /*1580*/  @P1 BRA `(.L_x_20) ;  /* 0x0000000000081947 */ /* 0x004fea0003800000 */
[----:B------:R-:W2:Y:S02]  /*1590*/  SYNCS.PHASECHK.TRANS64.TRYWAIT P1, [R3+URZ], R0 ;  /* 0x00000000030075a7 */ /* 0x000ea4000802017f */
[----:B--2---:R-:W-:Y:S05]  /*15a0*/  @!P1 BRA `(.L_x_21) ;  /* 0x000000bc00b89947 */ /* 0x004fea0003800000 */
.L_x_20:
[----:B------:R-:W-:-:S04]  /*15b0*/  UISETP.LT.AND UP0, UPT, UR40, 0x1, UPT ;  /* 0x000000012800788c */ /* 0x000fc8000bf01270 */
[----:B------:R-:W-:-:S06]  /*15c0*/  USEL UR4, UR40, 0x1, UP0 ;  /* 0x0000000128047887 */ /* 0x000fcc0008000000 */
[----:B0-2---:R-:W-:Y:S01]  /*15d0*/  IMAD.U32 R0, RZ, RZ, UR4 ;  /* 0x00000004ff007e24 */ /* 0x005fe2000f8e00ff */
[----:B------:R-:W-:Y:S05]  /*15e0*/  WARPSYNC.ALL ;  /* 0x0000000000007948 */ /* 0x000fea0003800000 */
[----:B------:R-:W-:-:S04]  /*15f0*/  IADD3 R0, -R0, UR40, RZ ;  /* 0x0000002800007c10 */ /* 0x000fc8000fffe1ff */
[----:B------:R-:W-:Y:S02]  /*1600*/  ISETP.GE.AND P1, PT, R0, 0x1, PT ;  /* 0x000000010000780c */ /* 0x000fe40003f26270 */
[----:B------:R-:W-:Y:S01]  /*1610*/  R2UR UR4, R6 ;  /* 0x00000000060472ca */ /* 0x000fe200000e0000 */
[----:B------:R-:W-:Y:S01]  /*1620*/  UIMAD UR5, UR39, 0x600, UR41 ;  /* 0x00000600270578a4 */ /* 0x000fe2000f8e0229 */
[----:B------:R-:W-:Y:S01]  /*1630*/  WARPGROUP.ARRIVE ;  /* 0x00000000000079c5 */ /* 0x000fe20000000000 */
[----:B------:R-:W-:Y:S01]  /*1640*/  UMOV UR9, 0x40000040 ;  /* 0x4000004000097882 */ /* 0x000fe20000000000 */
[----:B------:R-:W-:-:S04]  /*1650*/  UMOV UR11, 0x40000040 ;  /* 0x40000040000b7882 */ /* 0x000fc80000000000 */
[----:B------:R-:W-:-:S05]  /*1660*/  UMOV UR8, UR5 ;  /* 0x0000000500087c82 */ /* 0x000fca0008000000 */
[----:B------:R-:W-:-:S04]  /*1670*/  UIADD3 UR4, UR4, 0x18100, URZ ;  /* 0x0001810004047890 */ /* 0x000fc8000fffe03f */
[----:B------:R-:W-:-:S04]  /*1680*/  USHF.R.U32.HI UR4, URZ, 0x4, UR4 ;  /* 0x000000043f047899 */ /* 0x000fc80008011604 */
[----:B------:R-:W-:-:S04]  /*1690*/  ULOP3.LUT UR4, UR4, 0x3fff, URZ, 0xc0, !UPT ;  /* 0x00003fff04047892 */ /* 0x000fc8000f8ec03f */
[----:B------:R-:W-:-:S04]  /*16a0*/  ULOP3.LUT UR4, UR4, 0x10000, URZ, 0xfc, !UPT ;  /* 0x0001000004047892 */ /* 0x000fc8000f8efc3f */
[----:B------:R-:W-:-:S07]  /*16b0*/  UIMAD UR6, UR39, 0x600, UR4 ;  /* 0x00000600270678a4 */ /* 0x000fce000f8e0204 */
[----:B------:R-:W-:Y:S02]  /*16c0*/  UMOV UR10, UR6 ;  /* 0x00000006000a7c82 */ /* 0x000fe40008000000 */
[----:B------:R-:W-:Y:S01]  /*16d0*/  IGMMA.64x192x32.S8.S8 R120, gdesc[UR8], RZ, !UPT, gsb0 ;  /* 0x04e00000087879f1 */ /* 0x000fe2000c0410ff */
[----:B------:R-:W-:Y:S01]  /*16e0*/  UIADD3 UR8, UR5, 0x400, URZ ;  /* 0x0000040005087890 */ /* 0x000fe2000fffe03f */
[----:B------:R-:W-:Y:S01]  /*16f0*/  UMOV UR9, 0x40000040 ;  /* 0x4000004000097882 */ /* 0x000fe20000000000 */
[----:B------:R-:W-:Y:S02]  /*1700*/  WARPGROUP.DEPBAR.LE gsb0, 0x0 ;  /* 0x00008000000079c5 */ /* 0x000fe40000010000 */
[----:B------:R-:W-:-:S06]  /*1710*/  WARPGROUP.ARRIVE ;  /* 0x00000000000079c5 */ /* 0x000fcc0000000000 */
[----:B------:R-:W-:Y:S01]  /*1720*/  IGMMA.64x192x32.S8.S8 R24, gdesc[UR8], RZ, !UPT, gsb0 ;  /* 0x04e00000081879f1 */ /* 0x000fe2000c0410ff */
[----:B------:R-:W-:Y:S02]  /*1730*/  UIADD3 UR8, UR5, 0x2, URZ ;  /* 0x0000000205087890 */ /* 0x000fe4000fffe03f */
[----:B------:R-:W-:Y:S01]  /*1740*/  UIADD3 UR10, UR6, 0x2, URZ ;  /* 0x00000002060a7890 */ /* 0x000fe2000fffe03f */
[----:B------:R-:W-:Y:S01]  /*1750*/  UMOV UR9, 0x40000040 ;  /* 0x4000004000097882 */ /* 0x000fe20000000000 */
[----:B------:R-:W-:Y:S01]  /*1760*/  UMOV UR11, 0x40000040 ;  /* 0x40000040000b7882 */ /* 0x000fe20000000000 */
[----:B------:R-:W-:Y:S02]  /*1770*/  WARPGROUP.DEPBAR.LE gsb0, 0x0 ;  /* 0x00008000000079c5 */ /* 0x000fe40000010000 */
[----:B------:R-:W-:-:S06]  /*1780*/  WARPGROUP.ARRIVE ;  /* 0x00000000000079c5 */ /* 0x000fcc0000000000 */
[----:B------:R-:W-:Y:S01]  /*1790*/  IGMMA.64x192x32.S8.S8 R120, gdesc[UR8], R120, gsb0 ;  /* 0x04e00000087879f1 */ /* 0x000fe20008041078 */
[----:B------:R-:W-:Y:S01]  /*17a0*/  UIADD3 UR8, UR5, 0x402, URZ ;  /* 0x0000040205087890 */ /* 0x000fe2000fffe03f */
[----:B------:R-:W-:Y:S01]  /*17b0*/  UMOV UR9, 0x40000040 ;  /* 0x4000004000097882 */ /* 0x000fe20000000000 */
[----:B------:R-:W-:Y:S02]  /*17c0*/  WARPGROUP.DEPBAR.LE gsb0, 0x0 ;  /* 0x00008000000079c5 */ /* 0x000fe40000010000 */
[----:B------:R-:W-:-:S06]  /*17d0*/  WARPGROUP.ARRIVE ;  /* 0x00000000000079c5 */ /* 0x000fcc0000000000 */
[----:B------:R-:W-:Y:S01]  /*17e0*/  IGMMA.64x192x32.S8.S8 R24, gdesc[UR8], R24, gsb0 ;  /* 0x04e00000081879f1 */ /* 0x000fe20008041018 */
        /* <DEDUP_REMOVED lines=23> */
[----:B------:R-:W-:Y:S03]  /*1960*/  IGMMA.64x192x32.S8.S8 R24, gdesc[UR8], R24, gsb0 ;  /* 0x04e00000081879f1 */ /* 0x000fe60008041018 */
[----:B------:R-:W-:Y:S02]  /*1970*/  WARPGROUP.DEPBAR.LE gsb0, 0x0 ;  /* 0x00008000000079c5 */ /* 0x000fe40000010000 */
[----:B------:R-:W-:Y:S05]  /*1980*/  @!P1 BRA `(.L_x_22) ;  /* 0x0000000400789947 */ /* 0x000fea0003800000 */
[----:B------:R-:W-:Y:S02]  /*1990*/  UIADD3 UR5, UR39, 0x1, URZ ;  /* 0x0000000127057890 */ /* 0x000fe4000fffe03f */
[----:B------:R-:W-:Y:S02]  /*19a0*/  IMAD.U32 R3, RZ, RZ, UR39 ;  /* 0x00000027ff037e24 */ /* 0x000fe4000f8e00ff */
[----:B------:R-:W-:-:S04]  /*19b0*/  UISETP.NE.AND UP0, UPT, UR5, 0x4, UPT ;  /* 0x000000040500788c */ /* 0x000fc8000bf05270 */
[----:B------:R-:W-:Y:S02]  /*19c0*/  USEL UR6, URZ, 0x1, UP0 ;  /* 0x000000013f067887 */ /* 0x000fe40008000000 */
[----:B------:R-:W-:Y:S02]  /*19d0*/  USEL UR5, UR5, URZ, UP0 ;  /* 0x0000003f05057287 */ /* 0x000fe40008000000 */
[----:B------:R-:W-:-:S06]  /*19e0*/  ULOP3.LUT UR6, UR38, UR6, URZ, 0x3c, !UPT ;  /* 0x0000000626067292 */ /* 0x000fcc000f8e3c3f */
[----:B------:R-:W-:-:S07]  /*19f0*/  IMAD.U32 R7, RZ, RZ, UR6 ;  /* 0x00000006ff077e24 */ /* 0x000fce000f8e00ff */
.L_x_29:
[----:B------:R-:W-:Y:S05]  /*1a00*/  @!P0 BRA `(.L_x_23) ;  /* 0x0000000000048947 */ /* 0x000fea0003800000 */
[----:B------:R-:W-:Y:S01]  /*1a10*/  BPT.TRAP 0x1 ;  /* 0x000000040000795c */ /* 0x000fe20000300000 */
.L_x_23:
[----:B------:R-:W0:Y:S01]  /*1a20*/  S2UR UR7, SR_CgaCtaId ;  /* 0x00000000000779c3 */ /* 0x000e220000008800 */
[----:B------:R-:W-:Y:S01]  /*1a30*/  UMOV UR6, 0x400 ;  /* 0x0000040000067882 */ /* 0x000fe20000000000 */
[----:B-1----:R-:W-:Y:S01]  /*1a40*/  IMAD.U32 R5, RZ, RZ, UR5 ;  /* 0x00000005ff057e24 */ /* 0x002fe2000f8e00ff */
[----:B------:R-:W-:Y:S01]  /*1a50*/  SHF.L.U32 R4, R7, 0x1f, RZ ;  /* 0x0000001f07047819 */ /* 0x000fe200000006ff */
[----:B0-----:R-:W-:-:S06]  /*1a60*/  ULEA UR6, UR7, UR6, 0x18 ;  /* 0x0000000607067291 */ /* 0x001fcc000f8ec03f */
[----:B------:R-:W-:-:S04]  /*1a70*/  IMAD.U32 R6, RZ, RZ, UR6 ;  /* 0x00000006ff067e24 */ /* 0x000fc8000f8e00ff */
[----:B------:R-:W-:-:S04]  /*1a80*/  IMAD R5, R5, 0x8, R6 ;  /* 0x0000000805057824 */ /* 0x000fc800078e0206 */
[----:B------:R0:W1:Y:S01]  /*1a90*/  SYNCS.PHASECHK.TRANS64.TRYWAIT P1, [R5+URZ], R4 ;  /* 0x00000004050075a7 */ /* 0x000062000802017f */
[----:B------:R-:W-:Y:S05]  /*1aa0*/  @!P0 BRA `(.L_x_24) ;  /* 0x0000000000048947 */ /* 0x000fea0003800000 */
[----:B------:R-:W-:Y:S01]  /*1ab0*/  BPT.TRAP 0x1 ;  /* 0x000000040000795c */ /* 0x000fe20000300000 */
.L_x_24:
[----:B-1----:R-:W-:Y:S05]  /*1ac0*/  @P1 BRA `(.L_x_25) ;  /* 0x0000000000081947 */ /* 0x002fea0003800000 */
[----:B------:R-:W1:Y:S02]  /*1ad0*/  SYNCS.PHASECHK.TRANS64.TRYWAIT P1, [R5+URZ], R4 ;  /* 0x00000004050075a7 */ /* 0x000e64000802017f */
[----:B-1----:R-:W-:Y:S05]  /*1ae0*/  @!P1 BRA `(.L_x_26) ;  /* 0x000000b8007c9947 */ /* 0x002fea0003800000 */
.L_x_25:
[----:B------:R-:W-:Y:S01]  /*1af0*/  UIMAD UR6, UR5, 0x600, UR41 ;  /* 0x00000600050678a4 */ /* 0x000fe2000f8e0229 */
[----:B------:R-:W-:Y:S01]  /*1b00*/  WARPGROUP.ARRIVE ;  /* 0x00000000000079c5 */ /* 0x000fe20000000000 */
[----:B------:R-:W-:Y:S01]  /*1b10*/  UIMAD UR7, UR5, 0x600, UR4 ;  /* 0x00000600050778a4 */ /* 0x000fe2000f8e0204 */
[----:B------:R-:W-:Y:S01]  /*1b20*/  UMOV UR9, 0x40000040 ;  /* 0x4000004000097882 */ /* 0x000fe20000000000 */
[----:B------:R-:W-:-:S03]  /*1b30*/  UMOV UR11, 0x40000040 ;  /* 0x40000040000b7882 */ /* 0x000fc60000000000 */
[----:B------:R-:W-:Y:S02]  /*1b40*/  UMOV UR8, UR6 ;  /* 0x0000000600087c82 */ /* 0x000fe40008000000 */
[----:B------:R-:W-:Y:S02]  /*1b50*/  UMOV UR10, UR7 ;  /* 0x00000007000a7c82 */ /* 0x000fe40008000000 */
        /* <DEDUP_REMOVED lines=44> */
[----:B------:R-:W-:Y:S01]  /*1e20*/  BPT.TRAP 0x1 ;  /* 0x000000040000795c */ /* 0x000fe20000300000 */
.L_x_27:
[----:B01----:R-:W2:Y:S01]  /*1e30*/  LDL R5, [R1+0x8] ;  /* 0x0000080001057983 */ /* 0x003ea20000100800 */
[----:B------:R-:W-:-:S13]  /*1e40*/  ISETP.NE.AND P1, PT, R22, RZ, PT ;  /* 0x000000ff1600720c */ /* 0x000fda0003f25270 */
[----:B------:R-:W-:-:S04]  /*1e50*/  @P1 IMAD R4, R3, 0x8, R6 ;  /* 0x0000000803041824 */ /* 0x000fc800078e0206 */
[----:B------:R-:W-:-:S05]  /*1e60*/  @P1 VIADD R4, R4, 0x20 ;  /* 0x0000002004041836 */ /* 0x000fca0000000000 */
[----:B--2---:R-:W-:-:S04]  /*1e70*/  @P1 PRMT R4, R5, 0x654, R4 ;  /* 0x0000065405041816 */ /* 0x004fc80000000004 */
[----:B------:R0:W-:Y:S01]  /*1e80*/  @P1 SYNCS.ARRIVE.TRANS64.RED.A1T0 RZ, [R4+URZ], RZ ;  /* 0x000000ff04ff19a7 */ /* 0x0001e2000810043f */
[----:B------:R-:W-:-:S13]  /*1e90*/  ISETP.GT.U32.AND P1, PT, R19, 0x1, PT ;  /* 0x000000011300780c */ /* 0x000fda0003f24070 */
[----:B0-----:R-:W-:Y:S05]  /*1ea0*/  @P1 BRA `(.L_x_28) ;  /* 0x0000000000041947 */ /* 0x001fea0003800000 */
[----:B------:R-:W-:Y:S01]  /*1eb0*/  BPT.TRAP 0x1 ;  /* 0x000000040000795c */ /* 0x000fe20000300000 */
.L_x_28:
[----:B------:R-:W-:Y:S01]  /*1ec0*/  UIADD3 UR5, UR5, 0x1, URZ ;  /* 0x0000000105057890 */ /* 0x000fe2000fffe03f */
[C---:B------:R-:W-:Y:S01]  /*1ed0*/  ISETP.GT.AND P2, PT, R0.reuse, 0x1, PT ;  /* 0x000000010000780c */ /* 0x040fe20003f44270 */
[----:B------:R-:W-:Y:S02]  /*1ee0*/  VIADD R3, R3, 0x1 ;  /* 0x0000000103037836 */ /* 0x000fe40000000000 */
[----:B------:R-:W-:Y:S01]  /*1ef0*/  UISETP.NE.AND UP0, UPT, UR5, 0x4, UPT ;  /* 0x000000040500788c */ /* 0x000fe2000bf05270 */
[----:B------:R-:W-:Y:S02]  /*1f00*/  VIADD R0, R0, 0xffffffff ;  /* 0xffffffff00007836 */ /* 0x000fe40000000000 */
[C---:B------:R-:W-:Y:S01]  /*1f10*/  ISETP.NE.AND P1, PT, R3.reuse, 0x4, PT ;  /* 0x000000040300780c */ /* 0x040fe20003f25270 */
[----:B------:R-:W-:Y:S02]  /*1f20*/  USEL UR6, URZ, 0x1, UP0 ;  /* 0x000000013f067887 */ /* 0x000fe40008000000 */
[----:B------:R-:W-:Y:S01]  /*1f30*/  USEL UR5, UR5, URZ, UP0 ;  /* 0x0000003f05057287 */ /* 0x000fe20008000000 */
[----:B------:R-:W-:-:S03]  /*1f40*/  SEL R3, R3, RZ, P1 ;  /* 0x000000ff03037207 */ /* 0x000fc60000800000 */
[----:B------:R-:W-:Y:S01]  /*1f50*/  LOP3.LUT R7, R7, UR6, RZ, 0x3c, !PT ;  /* 0x0000000607077c12 */ /* 0x000fe2000f8e3cff */
[----:B------:R-:W-:Y:S07]  /*1f60*/  @P2 BRA `(.L_x_29) ;  /* 0xfffffff800a42947 */ /* 0x000fee000383ffff */
.L_x_22:
[----:B------:R-:W0:Y:S02]  /*1f70*/  LDC R0, c[0x0][0x28c] ;  /* 0x0000a300ff007b82 */ /* 0x000e240000000800 */
[----:B0-----:R-:W-:-:S13]  /*1f80*/  ISETP.GE.AND P1, PT, R0, 0x1, PT ;  /* 0x000000010000780c */ /* 0x001fda0003f26270 */
[----:B------:R-:W-:Y:S05]  /*1f90*/  @!P1 BRA `(.L_x_30) ;  /* 0x0000000000449947 */ /* 0x000fea0003800000 */
[----:B------:R-:W-:Y:S05]  /*1fa0*/  @!P0 BRA `(.L_x_31) ;  /* 0x0000000000048947 */ /* 0x000fea0003800000 */
[----:B------:R-:W-:Y:S01]  /*1fb0*/  BPT.TRAP 0x1 ;  /* 0x000000040000795c */ /* 0x000fe20000300000 */
.L_x_31:
[----:B------:R-:W2:Y:S01]  /*1fc0*/  LDL R3, [R1+0x8] ;  /* 0x0000080001037983 */ /* 0x000ea20000100800 */
[----:B------:R-:W-:Y:S01]  /*1fd0*/  ISETP.NE.AND P0, PT, R22, RZ, PT ;  /* 0x000000ff1600720c */ /* 0x000fe20003f05270 */
[----:B------:R-:W-:-:S12]  /*1fe0*/  UISETP.LT.AND UP1, UPT, UR40, 0x1, UPT ;  /* 0x000000012800788c */ /* 0x000fd8000bf21270 */
[----:B------:R-:W-:-:S05]  /*1ff0*/  VOTEU.ANY UP0, P0 ;  /* 0x00000000003f7886 */ /* 0x000fca0000000100 */
[----:B------:R-:W-:-:S04]  /*2000*/  @UP0 USEL UR4, UR40, 0x1, UP1 ;  /* 0x0000000128040887 */ /* 0x000fc80008800000 */
[----:B------:R-:W-:-:S06]  /*2010*/  @UP0 UIADD3 UR4, UR39, UR40, -UR4 ;  /* 0x0000002827040290 */ /* 0x000fcc000fffe804 */
[----:B------:R-:W-:-:S04]  /*2020*/  IMAD.U32 R0, RZ, RZ, UR4 ;  /* 0x00000004ff007e24 */ /* 0x000fc8000f8e00ff */
[----:B------:R-:W-:-:S05]  /*2030*/  @P0 IMAD.SHL.U32 R0, R0, 0x8, RZ ;  /* 0x0000000800000824 */ /* 0x000fca00078e00ff */
[----:B------:R-:W-:-:S04]  /*2040*/  @P0 LOP3.LUT R0, R0, 0x18, RZ, 0xc0, !PT ;  /* 0x0000001800000812 */ /* 0x000fc800078ec0ff */
[----:B------:R-:W-:-:S04]  /*2050*/  @P0 IADD3 R0, R6, 0x20, R0 ;  /* 0x0000002006000810 */ /* 0x000fc80007ffe000 */
[----:B--2---:R-:W-:-:S04]  /*2060*/  @P0 PRMT R0, R3, 0x654, R0 ;  /* 0x0000065403000816 */ /* 0x004fc80000000000 */
[----:B------:R0:W-:Y:S01]  /*2070*/  @P0 SYNCS.ARRIVE.TRANS64.RED.A1T0 RZ, [R0+URZ], RZ ;  /* 0x000000ff00ff09a7 */ /* 0x0001e2000810043f */
[----:B------:R-:W-:-:S13]  /*2080*/  ISETP.GT.U32.AND P0, PT, R19, 0x1, PT ;  /* 0x000000011300780c */ /* 0x000fda0003f04070 */
[----:B0-----:R-:W-:Y:S05]  /*2090*/  @P0 BRA `(.L_x_30) ;  /* 0x0000000000040947 */ /* 0x001fea0003800000 */
[----:B------:R-:W-:Y:S01]  /*20a0*/  BPT.TRAP 0x1 ;  /* 0x000000040000795c */ /* 0x000fe20000300000 */
.L_x_30:
[----:B------:R-:W2:Y:S01]  /*20b0*/  LDL.LU R0, [R1] ;  /* 0x0000000001007983 */ /* 0x000ea20000300800 */
[--C-:B-1----:R-:W-:Y:S01]  /*20c0*/  SHF.R.U32.HI R4, RZ, 0x2, R18.reuse ;  /* 0x00000002ff047819 */ /* 0x102fe20000011612 */
[C---:B------:R-:W-:Y:S01]  /*20d0*/  IMAD.SHL.U32 R20, R18.reuse, 0x2, RZ ;  /* 0x0000000212147824 */ /* 0x040fe200078e00ff */
[----:B------:R-:W-:Y:S01]  /*20e0*/  LOP3.LUT R5, R18, 0x60, RZ, 0xc0, !PT ;  /* 0x0000006012057812 */ /* 0x000fe200078ec0ff */
[----:B------:R-:W3:Y:S01]  /*20f0*/  LDL.LU R10, [R1+0x4] ;  /* 0x00000400010a7983 */ /* 0x000ee20000300800 */
[----:B------:R-:W-:Y:S01]  /*2100*/  SHF.R.U32.HI R6, RZ, 0x7, R18 ;  /* 0x00000007ff067819 */ /* 0x000fe20000011612 */
[----:B------:R-:W-:Y:S01]  /*2110*/  ULDC.64 UR4, c[0x0][0x5d0] ;  /* 0x0001740000047ab9 */ /* 0x000fe20000000a00 */
[----:B------:R-:W-:Y:S01]  /*2120*/  LOP3.LUT R4, R4, 0x7, RZ, 0xc0, !PT ;  /* 0x0000000704047812 */ /* 0x000fe200078ec0ff */
[----:B------:R-:W-:Y:S01]  /*2130*/  UIADD3 UR39, UR40, UR39, URZ ;  /* 0x0000002728277290 */ /* 0x000fe2000fffe03f */
[----:B------:R-:W-:Y:S02]  /*2140*/  SHF.R.U32.HI R221, RZ, 0x1, R5 ;  /* 0x00000001ffdd7819 */ /* 0x000fe40000011605 */
[----:B------:R-:W-:Y:S01]  /*2150*/  LOP3.LUT R6, R6, 0x1, RZ, 0xc0, !PT ;  /* 0x0000000106067812 */ /* 0x000fe200078ec0ff */
[----:B------:R-:W-:Y:S01]  /*2160*/  UISETP.GT.U32.AND UP0, UPT, UR39, 0x3, UPT ;  /* 0x000000032700788c */ /* 0x000fe2000bf04070 */
[----:B------:R-:W-:-:S02]  /*2170*/  IADD3 R7, RZ, -R221, -R4 ;  /* 0x800000ddff077210 */ /* 0x000fc40007ffe804 */
[----:B------:R-:W-:Y:S01]  /*2180*/  SHF.R.S32.HI R222, RZ, 0x1f, R23 ;  /* 0x0000001fffde7819 */ /* 0x000fe20000011417 */
[C---:B------:R-:W-:Y:S01]  /*2190*/  IMAD.SHL.U32 R5, R6.reuse, 0x40, RZ ;  /* 0x0000004006057824 */ /* 0x040fe200078e00ff */
[----:B------:R-:W-:Y:S01]  /*21a0*/  UISETP.LT.U32.AND UP0, UPT, UR40, 0x4, UP0 ;  /* 0x000000042800788c */ /* 0x000fe20008701070 */
[----:B------:R-:W-:Y:S02]  /*21b0*/  IMAD R7, R6, -0x40, R7 ;  /* 0xffffffc006077824 */ /* 0x000fe400078e0207 */
[----:B------:R-:W-:Y:S01]  /*21c0*/  IMAD R8, R222, UR4, RZ ;  /* 0x00000004de087c24 */ /* 0x000fe2000f8e02ff */
[----:B------:R-:W-:-:S03]  /*21d0*/  LOP3.LUT R220, R5, 0x40, R4, 0xe2, !PT ;  /* 0x0000004005dc7812 */ /* 0x000fc600078ee204 */
[----:B------:R-:W-:Y:S01]  /*21e0*/  IMAD R9, R23, UR5, R8 ;  /* 0x0000000517097c24 */ /* 0x000fe2000f8e0208 */
[----:B------:R-:W-:Y:S01]  /*21f0*/  USEL UR5, URZ, 0x1, !UP0 ;  /* 0x000000013f057887 */ /* 0x000fe2000c000000 */
[----:B------:R-:W-:Y:S01]  /*2200*/  LOP3.LUT R220, R220, R221, RZ, 0xfc, !PT ;  /* 0x000000dddcdc7212 */ /* 0x000fe200078efcff */
[----:B------:R-:W-:Y:S02]  /*2210*/  IMAD.MOV.U32 R221, RZ, RZ, RZ ;  /* 0x000000ffffdd7224 */ /* 0x000fe400078e00ff */
[----:B--2---:R-:W-:Y:S02]  /*2220*/  IMAD R3, R0, 0xc0, RZ ;  /* 0x000000c000037824 */ /* 0x004fe400078e02ff */
[----:B------:R-:W0:Y:S01]  /*2230*/  LDC R0, c[0x0][0x288] ;  /* 0x0000a200ff007b82 */ /* 0x000e220000000800 */
[C---:B---3--:R-:W-:Y:S02]  /*2240*/  IMAD R6, R10.reuse, 0xc0, RZ ;  /* 0x000000c00a067824 */ /* 0x048fe400078e02ff */
[----:B------:R-:W-:Y:S01]  /*2250*/  LOP3.LUT R20, R3, 0x6, R20, 0xf8, !PT ;  /* 0x0000000603147812 */ /* 0x000fe200078ef814 */
[----:B------:R-:W-:-:S03]  /*2260*/  IMAD.WIDE R220, R10, 0xc0, R220 ;  /* 0x000000c00adc7825 */ /* 0x000fc600078e02dc */
[----:B------:R-:W-:-:S03]  /*2270*/  SHF.R.S32.HI R21, RZ, 0x1f, R20 ;  /* 0x0000001fff157819 */ /* 0x000fc60000011414 */
[----:B------:R-:W-:Y:S01]  /*2280*/  IMAD.WIDE.U32 R4, R23, UR4, R20 ;  /* 0x0000000417047c25 */ /* 0x000fe2000f8e0014 */
[----:B------:R-:W-:Y:S02]  /*2290*/  ULDC UR4, c[0x0][0x284] ;  /* 0x0000a10000047ab9 */ /* 0x000fe40000000800 */
[----:B------:R-:W-:Y:S01]  /*22a0*/  IADD3 R219, -R6, UR4, R7 ;  /* 0x0000000406db7c10 */ /* 0x000fe2000fffe107 */
[----:B------:R-:W-:Y:S01]  /*22b0*/  IMAD.IADD R5, R5, 0x1, R9 ;  /* 0x0000000105057824 */ /* 0x000fe200078e0209 */
[----:B------:R-:W-:Y:S02]  /*22c0*/  LOP3.LUT R7, R18, 0x3, RZ, 0xc0, !PT ;  /* 0x0000000312077812 */ /* 0x000fe400078ec0ff */
[----:B0-----:R-:W-:-:S03]  /*22d0*/  ISETP.GE.AND P0, PT, R3, R0, PT ;  /* 0x000000000300720c */ /* 0x001fc60003f06270 */
[----:B------:R-:W-:Y:S01]  /*22e0*/  IMAD R0, R7, -0x2, R0 ;  /* 0xfffffffe07007824 */ /* 0x000fe200078e0200 */
[----:B------:R-:W-:Y:S01]  /*22f0*/  ISETP.GE.OR P0, PT, R6, UR4, P0 ;  /* 0x0000000406007c0c */ /* 0x000fe20008706670 */
[----:B------:R-:W-:Y:S02]  /*2300*/  USHF.R.U32.HI UR4, URZ, 0x2, UR39 ;  /* 0x000000023f047899 */ /* 0x000fe40008011627 */
[----:B------:R-:W-:Y:S01]  /*2310*/  IMAD.IADD R3, R0, 0x1, -R3 ;  /* 0x0000000100037824 */ /* 0x000fe200078e0a03 */
[----:B------:R-:W-:Y:S01]  /*2320*/  ULOP3.LUT UR39, UR39, 0x3, URZ, 0xc0, !UPT ;  /* 0x0000000327277892 */ /* 0x000fe2000f8ec03f */
[----:B------:R-:W-:Y:S01]  /*2330*/  IMAD.MOV.U32 R0, RZ, RZ, -0x1 ;  /* 0xffffffffff007424 */ /* 0x000fe200078e00ff */
[----:B------:R-:W-:-:S04]  /*2340*/  ULOP3.LUT UR4, UR4, 0x1, URZ, 0xc0, !UPT ;  /* 0x0000000104047892 */ /* 0x000fc8000f8ec03f */
[----:B------:R-:W-:-:S04]  /*2350*/  UISETP.NE.U32.AND UP1, UPT, UR4, 0x1, UPT ;  /* 0x000000010400788c */ /* 0x000fc8000bf25070 */
[----:B------:R-:W-:-:S04]  /*2360*/  UISETP.GT.U32.AND UP1, UPT, UR40, 0x3, !UP1 ;  /* 0x000000032800788c */ /* 0x000fc8000cf24070 */
[----:B------:R-:W-:-:S04]  /*2370*/  USEL UR4, URZ, 0x1, !UP1 ;  /* 0x000000013f047887 */ /* 0x000fc8000c800000 */
[----:B------:R-:W-:Y:S01]  /*2380*/  ULOP3.LUT UR38, UR4, UR38, UR5, 0x96, !UPT ;  /* 0x0000002604267292 */ /* 0x000fe2000f8e9605 */
[----:B------:R-:W-:Y:S11]  /*2390*/  @P0 BRA `(.L_x_32) ;  /* 0x0000009000f40947 */ /* 0x000ff60003800000 */
[----:B------:R-:W0:Y:S01]  /*23a0*/  LDC.64 R8, c[0x0][0x5c8] ;  /* 0x00017200ff087b82 */ /* 0x000e220000000a00 */
[----:B------:R-:W-:Y:S01]  /*23b0*/  ULDC.64 UR4, c[0x0][0x5c0] ;  /* 0x0001700000047ab9 */ /* 0x000fe20000000a00 */
[----:B------:R-:W-:Y:S01]  /*23c0*/  BSSY B0, `(.L_x_32) ;  /* 0x000093a000007945 */ /* 0x000fe20003800000 */
[-C--:B0-----:R-:W-:Y:S01]  /*23d0*/  IMAD R6, R221, R8.reuse, RZ ;  /* 0x00000008dd067224 */ /* 0x081fe200078e02ff */
[----:B------:R-:W-:Y:S01]  /*23e0*/  SHF.L.U64.HI R13, R8, 0x3, R9 ;  /* 0x00000003080d7819 */ /* 0x000fe20000010209 */
[----:B------:R-:W-:-:S04]  /*23f0*/  IMAD.WIDE.U32 R4, R220, R8, R4 ;  /* 0x00000008dc047225 */ /* 0x000fc800078e0004 */
[----:B------:R-:W-:Y:S01]  /*2400*/  IMAD R7, R220, R9, R6 ;  /* 0x00000009dc077224 */ /* 0x000fe200078e0206 */
[----:B------:R-:W-:Y:S01]  /*2410*/  IADD3 R4, P0, R4, UR4, RZ ;  /* 0x0000000404047c10 */ /* 0x000fe2000ff1e0ff */
[----:B------:R-:W-:Y:S02]  /*2420*/  IMAD.SHL.U32 R11, R8, 0x8, RZ ;  /* 0x00000008080b7824 */ /* 0x000fe400078e00ff */
[----:B------:R-:W-:-:S05]  /*2430*/  IMAD.IADD R7, R5, 0x1, R7 ;  /* 0x0000000105077824 */ /* 0x000fca00078e0207 */
[----:B------:R-:W-:Y:S02]  /*2440*/  IADD3.X R5, R7, UR5, RZ, P0, !PT ;  /* 0x0000000507057c10 */ /* 0x000fe400087fe4ff */
[----:B------:R-:W-:-:S04]  /*2450*/  LEA R6, P0, R8, R4, 0x7 ;  /* 0x0000000408067211 */ /* 0x000fc800078038ff */
[----:B------:R-:W-:Y:S02]  /*2460*/  LEA.HI.X R7, R8, R5, R9, 0x7, P0 ;  /* 0x0000000508077211 */ /* 0x000fe400000f3c09 */
[----:B-----5:R-:W-:Y:S02]  /*2470*/  ISETP.NE.AND P0, PT, R216, RZ, PT ;  /* 0x000000ffd800720c */ /* 0x020fe40003f05270 */
[C---:B------:R-:W-:Y:S02]  /*2480*/  IADD3 R8, P1, R11.reuse, R4, RZ ;  /* 0x000000040b087210 */ /* 0x040fe40007f3e0ff */
[----:B------:R-:W-:-:S03]  /*2490*/  IADD3 R10, P2, R11, R6, RZ ;  /* 0x000000060b0a7210 */ /* 0x000fc60007f5e0ff */
[C---:B------:R-:W-:Y:S02]  /*24a0*/  IMAD.X R9, R13.reuse, 0x1, R5, P1 ;  /* 0x000000010d097824 */ /* 0x040fe400008e0605 */
[----:B------:R-:W-:-:S04]  /*24b0*/  IMAD.X R11, R13, 0x1, R7, P2 ;  /* 0x000000010d0b7824 */ /* 0x000fc800010e0607 */
[----:B------:R-:W-:Y:S05]  /*24c0*/  @!P0 BRA `(.L_x_33) ;  /* 0x0000006c00948947 */ /* 0x000fea0003800000 */
[----:B------:R-:W0:Y:S01]  /*24d0*/  LDC.64 R12, c[0x0][0x5b0] ;  /* 0x00016c00ff0c7b82 */ /* 0x000e220000000a00 */
[----:B------:R-:W-:Y:S01]  /*24e0*/  ULDC.64 UR4, c[0x0][0x5b8] ;  /* 0x00016e0000047ab9 */ /* 0x000fe20000000a00 */
[----:B------:R-:W-:Y:S01]  /*24f0*/  ISETP.GE.AND P0, PT, R219, 0x1, PT ;  /* 0x00000001db00780c */ /* 0x000fe20003f06270 */
[----:B------:R-:W-:Y:S01]  /*2500*/  IMAD R222, R222, UR4, RZ ;  /* 0x00000004dede7c24 */ /* 0x000fe2000f8e02ff */
[----:B------:R-:W-:Y:S01]  /*2510*/  BSSY B1, `(.L_x_34) ;  /* 0x000000e000017945 */ /* 0x000fe20003800000 */
[----:B------:R-:W-:Y:S01]  /*2520*/  IMAD.WIDE.U32 R20, R23, UR4, R20 ;  /* 0x0000000417147c25 */ /* 0x000fe2000f8e0014 */
[----:B------:R-:W-:Y:S02]  /*2530*/  ISETP.LT.OR P2, PT, R3, 0x1, !P0 ;  /* 0x000000010300780c */ /* 0x000fe40004741670 */
[----:B------:R-:W1:Y:S01]  /*2540*/  LDC.64 R14, c[0x0][0x5a8] ;  /* 0x00016a00ff0e7b82 */ /* 0x000e620000000a00 */
[----:B------:R-:W-:Y:S02]  /*2550*/  IMAD R23, R23, UR5, R222 ;  /* 0x0000000517177c24 */ /* 0x000fe4000f8e02de */
[----:B------:R-:W-:-:S02]  /*2560*/  IMAD.MOV.U32 R224, RZ, RZ, R20 ;  /* 0x000000ffffe07224 */ /* 0x000fc400078e0014 */
[----:B------:R-:W-:Y:S02]  /*2570*/  IMAD.IADD R225, R21, 0x1, R23 ;  /* 0x0000000115e17824 */ /* 0x000fe400078e0217 */
[-C--:B0-----:R-:W-:Y:S02]  /*2580*/  IMAD R23, R221, R12.reuse, RZ ;  /* 0x0000000cdd177224 */ /* 0x081fe400078e02ff */
[----:B------:R-:W-:-:S04]  /*2590*/  IMAD.WIDE.U32 R222, R220, R12, R224 ;  /* 0x0000000cdcde7225 */ /* 0x000fc800078e00e0 */
[----:B------:R-:W-:Y:S01]  /*25a0*/  IMAD R23, R220, R13, R23 ;  /* 0x0000000ddc177224 */ /* 0x000fe200078e0217 */
[----:B-1----:R-:W-:-:S04]  /*25b0*/  IADD3 R222, P1, R222, R14, RZ ;  /* 0x0000000edede7210 */ /* 0x002fc80007f3e0ff */
[----:B------:R-:W-:Y:S01]  /*25c0*/  IADD3.X R223, R15, R223, R23, P1, !PT ;  /* 0x000000df0fdf7210 */ /* 0x000fe20000ffe417 */
[----:B------:R-:W-:Y:S08]  /*25d0*/  @P2 BRA `(.L_x_35) ;  /* 0x0000000000042947 */ /* 0x000ff00003800000 */
[----:B------:R0:W5:Y:S02]  /*25e0*/  LDG.E.U8 R218, desc[UR36][R222.64] ;  /* 0x00000024deda7981 */ /* 0x000164000c1e1100 */
.L_x_35:
[----:B------:R-:W-:Y:S05]  /*25f0*/  BSYNC B1 ;  /* 0x0000000000017941 */ /* 0x000fea0003800000 */
.L_x_34:
[----:B-----5:R-:W-:Y:S01]  /*2600*/  LOP3.LUT R226, R218, 0xffff, RZ, 0xc0, !PT ;  /* 0x0000ffffdae27812 */ /* 0x020fe200078ec0ff */
[----:B------:R-:W-:Y:S01]  /*2610*/  BSSY B1, `(.L_x_36) ;  /* 0x000000a000017945 */ /* 0x000fe20003800000 */
[----:B------:R-:W-:Y:S02]  /*2620*/  ISETP.LT.OR P1, PT, R3, 0x2, !P0 ;  /* 0x000000020300780c */ /* 0x000fe40004721670 */
[----:B------:R-:W-:-:S05]  /*2630*/  PRMT R227, R226, 0x8880, RZ ;  /* 0x00008880e2e37816 */ /* 0x000fca00000000ff */
[----:B------:R-:W-:-:S04]  /*2640*/  IMAD R226, R227, R216, RZ ;  /* 0x000000d8e3e27224 */ /* 0x000fc800078e02ff */
[----:B------:R-:W-:-:S05]  /*2650*/  @!P2 IMAD R227, R120, R217, R226 ;  /* 0x000000d978e3a224 */ /* 0x000fca00078e02e2 */
[----:B------:R1:W-:Y:S01]  /*2660*/  @!P2 STG.E.U8 desc[UR36][R4.64], R227 ;  /* 0x000000e30400a986 */ /* 0x0003e2000c101124 */
[----:B------:R-:W-:Y:S05]  /*2670*/  @P1 BRA `(.L_x_37) ;  /* 0x00000000000c1947 */ /* 0x000fea0003800000 */
[----:B------:R-:W1:Y:S02]  /*2680*/  LDG.E.U8 R218, desc[UR36][R222.64+0x1] ;  /* 0x00000124deda7981 */ /* 0x000e64000c1e1100 */
[----:B-1----:R-:W-:-:S05]  /*2690*/  PRMT R227, R218, 0x8880, RZ ;  /* 0x00008880dae37816 */ /* 0x002fca00000000ff */
[----:B------:R-:W-:-:S07]  /*26a0*/  IMAD R226, R227, R216, RZ ;  /* 0x000000d8e3e27224 */ /* 0x000fce00078e02ff */
.L_x_37:
[----:B------:R-:W-:Y:S05]  /*26b0*/  BSYNC B1 ;  /* 0x0000000000017941 */ /* 0x000fea0003800000 */
.L_x_36:
[----:B-1----:R-:W-:Y:S01]  /*26c0*/  @!P1 IMAD R227, R121, R217, R226 ;  /* 0x000000d979e39224 */ /* 0x002fe200078e02e2 */
[C---:B------:R-:W-:Y:S01]  /*26d0*/  SHF.L.U64.HI R121, R12.reuse, 0x3, R13 ;  /* 0x000000030c797819 */ /* 0x040fe2000001020d */
[----:B------:R-:W-:Y:S01]  /*26e0*/  IMAD.SHL.U32 R120, R12, 0x8, RZ ;  /* 0x000000080c787824 */ /* 0x000fe200078e00ff */
[----:B------:R-:W-:Y:S02]  /*26f0*/  BSSY B1, `(.L_x_38) ;  /* 0x000000c000017945 */ /* 0x000fe40003800000 */
[----:B------:R1:W-:Y:S01]  /*2700*/  @!P1 STG.E.U8 desc[UR36][R4.64+0x1], R227 ;  /* 0x000001e304009986 */ /* 0x0003e2000c101124 */
[----:B------:R-:W-:Y:S01]  /*2710*/  ISETP.GE.AND P1, PT, R219, 0x9, PT ;  /* 0x00000009db00780c */ /* 0x000fe20003f26270 */
[----:B------:R-:W-:-:S03]  /*2720*/  IMAD.WIDE.U32 R228, R220, R12, R120 ;  /* 0x0000000cdce47225 */ /* 0x000fc600078e0078 */
[----:B------:R-:W-:Y:S01]  /*2730*/  ISETP.LT.OR P4, PT, R3, 0x1, !P1 ;  /* 0x000000010300780c */ /* 0x000fe20004f81670 */
[----:B------:R-:W-:Y:S01]  /*2740*/  IMAD.IADD R23, R23, 0x1, R229 ;  /* 0x0000000117177824 */ /* 0x000fe200078e02e5 */
[----:B------:R-:W-:-:S04]  /*2750*/  IADD3 R228, P2, P3, R20, R14, R228 ;  /* 0x0000000e14e47210 */ /* 0x000fc80007b5e0e4 */
[----:B------:R-:W-:-:S07]  /*2760*/  IADD3.X R229, R225, R15, R23, P2, P3 ;  /* 0x0000000fe1e57210 */ /* 0x000fce00017e6417 */
[----:B-1----:R-:W-:Y:S05]  /*2770*/  @P4 BRA `(.L_x_39) ;  /* 0x00000000000c4947 */ /* 0x002fea0003800000 */
[----:B------:R-:W2:Y:S02]  /*2780*/  LDG.E.U8 R218, desc[UR36][R228.64] ;  /* 0x00000024e4da7981 */ /* 0x000ea4000c1e1100 */
[----:B--2---:R-:W-:-:S05]  /*2790*/  PRMT R23, R218, 0x8880, RZ ;  /* 0x00008880da177816 */ /* 0x004fca00000000ff */
[----:B------:R-:W-:-:S07]  /*27a0*/  IMAD R226, R23, R216, RZ ;  /* 0x000000d817e27224 */ /* 0x000fce00078e02ff */
.L_x_39:
[----:B------:R-:W-:Y:S05]  /*27b0*/  BSYNC B1 ;  /* 0x0000000000017941 */ /* 0x000fea0003800000 */
.L_x_38:
[----:B------:R-:W-:Y:S01]  /*27c0*/  @!P4 IMAD R23, R122, R217, R226 ;  /* 0x000000d97a17c224 */ /* 0x000fe200078e02e2 */
[----:B------:R-:W-:Y:S01]  /*27d0*/  ISETP.LT.OR P2, PT, R3, 0x2, !P1 ;  /* 0x000000020300780c */ /* 0x000fe20004f41670 */
[----:B------:R-:W-:Y:S03]  /*27e0*/  BSSY B1, `(.L_x_40) ;  /* 0x0000006000017945 */ /* 0x000fe60003800000 */
[----:B------:R1:W-:Y:S09]  /*27f0*/  @!P4 STG.E.U8 desc[UR36][R8.64], R23 ;  /* 0x000000170800c986 */ /* 0x0003f2000c101124 */
[----:B------:R-:W-:Y:S05]  /*2800*/  @P2 BRA `(.L_x_41) ;  /* 0x00000000000c2947 */ /* 0x000fea0003800000 */
[----:B------:R-:W1:Y:S02]  /*2810*/  LDG.E.U8 R218, desc[UR36][R228.64+0x1] ;  /* 0x00000124e4da7981 */ /* 0x000e64000c1e1100 */
[----:B-1----:R-:W-:-:S05]  /*2820*/  PRMT R23, R218, 0x8880, RZ ;  /* 0x00008880da177816 */ /* 0x002fca00000000ff */
[----:B------:R-:W-:-:S07]  /*2830*/  IMAD R226, R23, R216, RZ ;  /* 0x000000d817e27224 */ /* 0x000fce00078e02ff */
.L_x_41:
[----:B------:R-:W-:Y:S05]  /*2840*/  BSYNC B1 ;  /* 0x0000000000017941 */ /* 0x000fea0003800000 */
.L_x_40:
[----:B------:R-:W-:Y:S01]  /*2850*/  @!P2 IMAD R123, R123, R217, R226 ;  /* 0x000000d97b7ba224 */ /* 0x000fe200078e02e2 */
[----:B------:R-:W-:Y:S01]  /*2860*/  BSSY B1, `(.L_x_42) ;  /* 0x0000009000017945 */ /* 0x000fe20003800000 */
[C---:B------:R-:W-:Y:S02]  /*2870*/  ISETP.LT.OR P3, PT, R3.reuse, 0xa, !P0 ;  /* 0x0000000a0300780c */ /* 0x040fe40004761670 */
[C---:B------:R-:W-:Y:S01]  /*2880*/  ISETP.LT.OR P4, PT, R3.reuse, 0x9, !P1 ;  /* 0x000000090300780c */ /* 0x040fe20004f81670 */
[----:B------:R2:W-:Y:S01]  /*2890*/  @!P2 STG.E.U8 desc[UR36][R8.64+0x1], R123 ;  /* 0x0000017b0800a986 */ /* 0x0005e2000c101124 */
[----:B------:R-:W-:-:S13]  /*28a0*/  ISETP.LT.OR P2, PT, R3, 0x9, !P0 ;  /* 0x000000090300780c */ /* 0x000fda0004741670 */
[----:B--2---:R-:W-:Y:S05]  /*28b0*/  @P2 BRA `(.L_x_43) ;  /* 0x00000000000c2947 */ /* 0x004fea0003800000 */
[----:B------:R-:W1:Y:S02]  /*28c0*/  LDG.E.U8 R218, desc[UR36][R222.64+0x8] ;  /* 0x00000824deda7981 */ /* 0x000e64000c1e1100 */
[----:B-1----:R-:W-:-:S05]  /*28d0*/  PRMT R23, R218, 0x8880, RZ ;  /* 0x00008880da177816 */ /* 0x002fca00000000ff */
[----:B------:R-:W-:-:S07]  /*28e0*/  IMAD R226, R23, R216, RZ ;  /* 0x000000d817e27224 */ /* 0x000fce00078e02ff */
.L_x_43:
[----:B------:R-:W-:Y:S05]  /*28f0*/  BSYNC B1 ;  /* 0x0000000000017941 */ /* 0x000fea0003800000 */
.L_x_42:
[----:B-1----:R-:W-:Y:S01]  /*2900*/  @!P2 IMAD R23, R124, R217, R226 ;  /* 0x000000d97c17a224 */ /* 0x002fe200078e02e2 */
[----:B------:R-:W-:Y:S04]  /*2910*/  BSSY B1, `(.L_x_44) ;  /* 0x0000006000017945 */ /* 0x000fe80003800000 */
[----:B------:R1:W-:Y:S01]  /*2920*/  @!P2 STG.E.U8 desc[UR36][R4.64+0x8], R23 ;  /* 0x000008170400a986 */ /* 0x0003e2000c101124 */
[----:B------:R-:W-:Y:S05]  /*2930*/  @P3 BRA `(.L_x_45) ;  /* 0x00000000000c3947 */ /* 0x000fea0003800000 */
[----:B------:R-:W1:Y:S02]  /*2940*/  LDG.E.U8 R218, desc[UR36][R222.64+0x9] ;  /* 0x00000924deda7981 */ /* 0x000e64000c1e1100 */
[----:B-1----:R-:W-:-:S05]  /*2950*/  PRMT R23, R218, 0x8880, RZ ;  /* 0x00008880da177816 */ /* 0x002fca00000000ff */
[----:B------:R-:W-:-:S07]  /*2960*/  IMAD R226, R23, R216, RZ ;  /* 0x000000d817e27224 */ /* 0x000fce00078e02ff */
.L_x_45:
[----:B------:R-:W-:Y:S05]  /*2970*/  BSYNC B1 ;  /* 0x0000000000017941 */ /* 0x000fea0003800000 */
.L_x_44:
[----:B------:R-:W-:Y:S01]  /*2980*/  @!P3 IMAD R125, R125, R217, R226 ;  /* 0x000000d97d7db224 */ /* 0x000fe200078e02e2 */
[----:B------:R-:W-:Y:S04]  /*2990*/  BSSY B1, `(.L_x_46) ;  /* 0x0000006000017945 */ /* 0x000fe80003800000 */
[----:B------:R2:W-:Y:S01]  /*29a0*/  @!P3 STG.E.U8 desc[UR36][R4.64+0x9], R125 ;  /* 0x0000097d0400b986 */ /* 0x0005e2000c101124 */
[----:B------:R-:W-:Y:S05]  /*29b0*/  @P4 BRA `(.L_x_47) ;  /* 0x00000000000c4947 */ /* 0x000fea0003800000 */
[----:B------:R-:W1:Y:S02]  /*29c0*/  LDG.E.U8 R218, desc[UR36][R228.64+0x8] ;  /* 0x00000824e4da7981 */ /* 0x000e64000c1e1100 */
[----:B-1----:R-:W-:-:S05]  /*29d0*/  PRMT R23, R218, 0x8880, RZ ;  /* 0x00008880da177816 */ /* 0x002fca00000000ff */
[----:B------:R-:W-:-:S07]  /*29e0*/  IMAD R226, R23, R216, RZ ;  /* 0x000000d817e27224 */ /* 0x000fce00078e02ff */
.L_x_47:
[----:B------:R-:W-:Y:S05]  /*29f0*/  BSYNC B1 ;  /* 0x0000000000017941 */ /* 0x000fea0003800000 */
.L_x_46:
[C---:B------:R-:W-:Y:S01]  /*2a00*/  ISETP.LT.OR P2, PT, R3.reuse, 0xa, !P1 ;  /* 0x0000000a0300780c */ /* 0x040fe20004f41670 */
[----:B-1----:R-:W-:Y:S01]  /*2a10*/  @!P4 IMAD R23, R126, R217, R226 ;  /* 0x000000d97e17c224 */ /* 0x002fe200078e02e2 */
[----:B------:R-:W-:Y:S01]  /*2a20*/  BSSY B1, `(.L_x_48) ;  /* 0x0000009000017945 */ /* 0x000fe20003800000 */
[C---:B------:R-:W-:Y:S02]  /*2a30*/  ISETP.LT.OR P3, PT, R3.reuse, 0x11, !P0 ;  /* 0x000000110300780c */ /* 0x040fe40004761670 */
[C---:B------:R-:W-:Y:S01]  /*2a40*/  ISETP.LT.OR P5, PT, R3.reuse, 0x11, !P1 ;  /* 0x000000110300780c */ /* 0x040fe20004fa1670 */
[----:B------:R1:W-:Y:S01]  /*2a50*/  @!P4 STG.E.U8 desc[UR36][R8.64+0x8], R23 ;  /* 0x000008170800c986 */ /* 0x0003e2000c101124 */
[----:B------:R-:W-:-:S06]  /*2a60*/  ISETP.LT.OR P4, PT, R3, 0x12, !P0 ;  /* 0x000000120300780c */ /* 0x000fcc0004781670 */
[----:B------:R-:W-:Y:S07]  /*2a70*/  @P2 BRA `(.L_x_49) ;  /* 0x00000000000c2947 */ /* 0x000fee0003800000 */
[----:B------:R-:W1:Y:S02]  /*2a80*/  LDG.E.U8 R218, desc[UR36][R228.64+0x9] ;  /* 0x00000924e4da7981 */ /* 0x000e64000c1e1100 */
[----:B-1----:R-:W-:-:S05]  /*2a90*/  PRMT R23, R218, 0x8880, RZ ;  /* 0x00008880da177816 */ /* 0x002fca00000000ff */
[----:B------:R-:W-:-:S07]  /*2aa0*/  IMAD R226, R23, R216, RZ ;  /* 0x000000d817e27224 */ /* 0x000fce00078e02ff */
.L_x_49:
[----:B------:R-:W-:Y:S05]  /*2ab0*/  BSYNC B1 ;  /* 0x0000000000017941 */ /* 0x000fea0003800000 */
.L_x_48:
[----:B------:R-:W-:Y:S01]  /*2ac0*/  @!P2 IMAD R127, R127, R217, R226 ;  /* 0x000000d97f7fa224 */ /* 0x000fe200078e02e2 */
[----:B------:R-:W-:Y:S04]  /*2ad0*/  BSSY B1, `(.L_x_50) ;  /* 0x0000006000017945 */ /* 0x000fe80003800000 */
[----:B------:R3:W-:Y:S01]  /*2ae0*/  @!P2 STG.E.U8 desc[UR36][R8.64+0x9], R127 ;  /* 0x0000097f0800a986 */ /* 0x0007e2000c101124 */
[----:B------:R-:W-:Y:S05]  /*2af0*/  @P3 BRA `(.L_x_51) ;  /* 0x00000000000c3947 */ /* 0x000fea0003800000 */
[----:B------:R-:W1:Y:S02]  /*2b00*/  LDG.E.U8 R218, desc[UR36][R222.64+0x10] ;  /* 0x00001024deda7981 */ /* 0x000e64000c1e1100 */
[----:B-1----:R-:W-:-:S05]  /*2b10*/  PRMT R23, R218, 0x8880, RZ ;  /* 0x00008880da177816 */ /* 0x002fca00000000ff */
[----:B------:R-:W-:-:S07]  /*2b20*/  IMAD R226, R23, R216, RZ ;  /* 0x000000d817e27224 */ /* 0x000fce00078e02ff */
.L_x_51:
[----:B------:R-:W-:Y:S05]  /*2b30*/  BSYNC B1 ;  /* 0x0000000000017941 */ /* 0x000fea0003800000 */
.L_x_50:
[----:B-1----:R-:W-:Y:S01]  /*2b40*/  @!P3 IMAD R23, R128, R217, R226 ;  /* 0x000000d98017b224 */ /* 0x002fe200078e02e2 */
[----:B------:R-:W-:Y:S04]  /*2b50*/  BSSY B1, `(.L_x_52) ;  /* 0x0000006000017945 */ /* 0x000fe80003800000 */
[----:B------:R1:W-:Y:S01]  /*2b60*/  @!P3 STG.E.U8 desc[UR36][R4.64+0x10], R23 ;  /* 0x000010170400b986 */ /* 0x0003e2000c101124 */
[----:B------:R-:W-:Y:S05]  /*2b70*/  @P4 BRA `(.L_x_53) ;  /* 0x00000000000c4947 */ /* 0x000fea0003800000 */
[----:B------:R-:W1:Y:S02]  /*2b80*/  LDG.E.U8 R218, desc[UR36][R222.64+0x11] ;  /* 0x00001124deda7981 */ /* 0x000e64000c1e1100 */
[----:B-1----:R-:W-:-:S05]  /*2b90*/  PRMT R23, R218, 0x8880, RZ ;  /* 0x00008880da177816 */ /* 0x002fca00000000ff */
[----:B------:R-:W-:-:S07]  /*2ba0*/  IMAD R226, R23, R216, RZ ;  /* 0x000000d817e27224 */ /* 0x000fce00078e02ff */
.L_x_53:
[----:B------:R-:W-:Y:S05]  /*2bb0*/  BSYNC B1 ;  /* 0x0000000000017941 */ /* 0x000fea0003800000 */
.L_x_52:
[----:B------:R-:W-:Y:S01]  /*2bc0*/  @!P4 IMAD R129, R129, R217, R226 ;  /* 0x000000d98181c224 */ /* 0x000fe200078e02e2 */
[----:B------:R-:W-:Y:S04]  /*2bd0*/  BSSY B1, `(.L_x_54) ;  /* 0x0000006000017945 */ /* 0x000fe80003800000 */
[----:B------:R4:W-:Y:S01]  /*2be0*/  @!P4 STG.E.U8 desc[UR36][R4.64+0x11], R129 ;  /* 0x000011810400c986 */ /* 0x0009e2000c101124 */
[----:B------:R-:W-:Y:S05]  /*2bf0*/  @P5 BRA `(.L_x_55) ;  /* 0x00000000000c5947 */ /* 0x000fea0003800000 */
[----:B------:R-:W1:Y:S02]  /*2c00*/  LDG.E.U8 R218, desc[UR36][R228.64+0x10] ;  /* 0x00001024e4da7981 */ /* 0x000e64000c1e1100 */
[----:B-1----:R-:W-:-:S05]  /*2c10*/  PRMT R23, R218, 0x8880, RZ ;  /* 0x00008880da177816 */ /* 0x002fca00000000ff */
[----:B------:R-:W-:-:S07]  /*2c20*/  IMAD R226, R23, R216, RZ ;  /* 0x000000d817e27224 */ /* 0x000fce00078e02ff */
.L_x_55:
[----:B------:R-:W-:Y:S05]  /*2c30*/  BSYNC B1 ;  /* 0x0000000000017941 */ /* 0x000fea0003800000 */
.L_x_54:
        /* <DEDUP_REMOVED lines=11> */
.L_x_57:
[----:B------:R-:W-:Y:S05]  /*2cf0*/  BSYNC B1 ;  /* 0x0000000000017941 */ /* 0x000fea0003800000 */
.L_x_56:
[----:B------:R-:W-:Y:S01]  /*2d00*/  @!P2 IMAD R131, R131, R217, R226 ;  /* 0x000000d98383a224 */ /* 0x000fe200078e02e2 */
[----:B------:R-:W-:Y:S04]  /*2d10*/  BSSY B1, `(.L_x_58) ;  /* 0x0000006000017945 */ /* 0x000fe80003800000 */
[----:B------:R0:W-:Y:S01]  /*2d20*/  @!P2 STG.E.U8 desc[UR36][R8.64+0x11], R131 ;  /* 0x000011830800a986 */ /* 0x0001e2000c101124 */
[----:B------:R-:W-:Y:S05]  /*2d30*/  @P3 BRA `(.L_x_59) ;  /* 0x00000000000c3947 */ /* 0x000fea0003800000 */
[----:B------:R-:W1:Y:S02]  /*2d40*/  LDG.E.U8 R218, desc[UR36][R222.64+0x18] ;  /* 0x00001824deda7981 */ /* 0x000e64000c1e1100 */
[----:B-1----:R-:W-:-:S05]  /*2d50*/  PRMT R23, R218, 0x8880, RZ ;  /* 0x00008880da177816 */ /* 0x002fca00000000ff */
[----:B------:R-:W-:-:S07]  /*2d60*/  IMAD R226, R23, R216, RZ ;  /* 0x000000d817e27224 */ /* 0x000fce00078e02ff */
.L_x_59:
[----:B------:R-:W-:Y:S05]  /*2d70*/  BSYNC B1 ;  /* 0x0000000000017941 */ /* 0x000fea0003800000 */
.L_x_58:
[----:B-1----:R-:W-:Y:S01]  /*2d80*/  @!P3 IMAD R23, R132, R217, R226 ;  /* 0x000000d98417b224 */ /* 0x002fe200078e02e2 */
[----:B------:R-:W-:Y:S04]  /*2d90*/  BSSY B1, `(.L_x_60) ;  /* 0x0000006000017945 */ /* 0x000fe80003800000 */
[----:B------:R1:W-:Y:S01]  /*2da0*/  @!P3 STG.E.U8 desc[UR36][R4.64+0x18], R23 ;  /* 0x000018170400b986 */ /* 0x0003e2000c101124 */
[----:B------:R-:W-:Y:S05]  /*2db0*/  @P4 BRA `(.L_x_61) ;  /* 0x00000000000c4947 */ /* 0x000fea0003800000 */
[----:B------:R-:W1:Y:S02]  /*2dc0*/  LDG.E.U8 R218, desc[UR36][R222.64+0x19] ;  /* 0x00001924deda7981 */ /* 0x000e64000c1e1100 */
[----:B-1----:R-:W-:-:S05]  /*2dd0*/  PRMT R23, R218, 0x8880, RZ ;  /* 0x00008880da177816 */ /* 0x002fca00000000ff */
[----:B------:R-:W-:-:S07]  /*2de0*/  IMAD R226, R23, R216, RZ ;  /* 0x000000d817e27224 */ /* 0x000fce00078e02ff */
.L_x_61:
[----:B------:R-:W-:Y:S05]  /*2df0*/  BSYNC B1 ;  /* 0x0000000000017941 */ /* 0x000fea0003800000 */
.L_x_60:
[----:B------:R-:W-:Y:S01]  /*2e00*/  @!P4 IMAD R133, R133, R217, R226 ;  /* 0x000000d98585c224 */ /* 0x000fe200078e02e2 */
[----:B------:R-:W-:Y:S04]  /*2e10*/  BSSY B1, `(.L_x_62) ;  /* 0x0000006000017945 */ /* 0x000fe80003800000 */
[----:B------:R0:W-:Y:S01]  /*2e20*/  @!P4 STG.E.U8 desc[UR36][R4.64+0x19], R133 ;  /* 0x000019850400c986 */ /* 0x0001e2000c101124 */
[----:B------:R-:W-:Y:S05]  /*2e30*/  @P5 BRA `(.L_x_63) ;  /* 0x00000000000c5947 */ /* 0x000fea0003800000 */
[----:B------:R-:W1:Y:S02]  /*2e40*/  LDG.E.U8 R218, desc[UR36][R228.64+0x18] ;  /* 0x00001824e4da7981 */ /* 0x000e64000c1e1100 */
[----:B-1----:R-:W-:-:S05]  /*2e50*/  PRMT R23, R218, 0x8880, RZ ;  /* 0x00008880da177816 */ /* 0x002fca00000000ff */
[----:B------:R-:W-:-:S07]  /*2e60*/  IMAD R226, R23, R216, RZ ;  /* 0x000000d817e27224 */ /* 0x000fce00078e02ff */
.L_x_63:
[----:B------:R-:W-:Y:S05]  /*2e70*/  BSYNC B1 ;  /* 0x0000000000017941 */ /* 0x000fea0003800000 */
.L_x_62:
        /* <DEDUP_REMOVED lines=11> */
.L_x_65:
[----:B------:R-:W-:Y:S05]  /*2f30*/  BSYNC B1 ;  /* 0x0000000000017941 */ /* 0x000fea0003800000 */
.L_x_64:
[----:B------:R-:W-:Y:S01]  /*2f40*/  @!P2 IMAD R135, R135, R217, R226 ;  /* 0x000000d98787a224 */ /* 0x000fe200078e02e2 */
[----:B------:R-:W-:Y:S04]  /*2f50*/  BSSY B1, `(.L_x_66) ;  /* 0x0000006000017945 */ /* 0x000fe80003800000 */
[----:B------:R0:W-:Y:S01]  /*2f60*/  @!P2 STG.E.U8 desc[UR36][R8.64+0x19], R135 ;  /* 0x000019870800a986 */ /* 0x0001e2000c101124 */
[----:B------:R-:W-:Y:S05]  /*2f70*/  @P3 BRA `(.L_x_67) ;  /* 0x00000000000c3947 */ /* 0x000fea0003800000 */
[----:B------:R-:W1:Y:S02]  /*2f80*/  LDG.E.U8 R218, desc[UR36][R222.64+0x20] ;  /* 0x00002024deda7981 */ /* 0x000e64000c1e1100 */
[----:B-1----:R-:W-:-:S05]  /*2f90*/  PRMT R23, R218, 0x8880, RZ ;  /* 0x00008880da177816 */ /* 0x002fca00000000ff */
[----:B------:R-:W-:-:S07]  /*2fa0*/  IMAD R226, R23, R216, RZ ;  /* 0x000000d817e27224 */ /* 0x000fce00078e02ff */
.L_x_67:
[----:B------:R-:W-:Y:S05]  /*2fb0*/  BSYNC B1 ;  /* 0x0000000000017941 */ /* 0x000fea0003800000 */
.L_x_66:
[----:B-1----:R-:W-:Y:S01]  /*2fc0*/  @!P3 IMAD R23, R136, R217, R226 ;  /* 0x000000d98817b224 */ /* 0x002fe200078e02e2 */
[----:B------:R-:W-:Y:S04]  /*2fd0*/  BSSY B1, `(.L_x_68) ;  /* 0x0000006000017945 */ /* 0x000fe80003800000 */
[----:B------:R1:W-:Y:S01]  /*2fe0*/  @!P3 STG.E.U8 desc[UR36][R4.64+0x20], R23 ;  /* 0x000020170400b986 */ /* 0x0003e2000c101124 */
[----:B------:R-:W-:Y:S05]  /*2ff0*/  @P4 BRA `(.L_x_69) ;  /* 0x00000000000c4947 */ /* 0x000fea0003800000 */
[----:B------:R-:W1:Y:S02]  /*3000*/  LDG.E.U8 R218, desc[UR36][R222.64+0x21] ;  /* 0x00002124deda7981 */ /* 0x000e64000c1e1100 */
[----:B-1----:R-:W-:-:S05]  /*3010*/  PRMT R23, R218, 0x8880, RZ ;  /* 0x00008880da177816 */ /* 0x002fca00000000ff */
[----:B------:R-:W-:-:S07]  /*3020*/  IMAD R226, R23, R216, RZ ;  /* 0x000000d817e27224 */ /* 0x000fce00078e02ff */
.L_x_69:
[----:B------:R-:W-:Y:S05]  /*3030*/  BSYNC B1 ;  /* 0x0000000000017941 */ /* 0x000fea0003800000 */
.L_x_68:
[----:B------:R-:W-:Y:S01]  /*3040*/  @!P4 IMAD R137, R137, R217, R226 ;  /* 0x000000d98989c224 */ /* 0x000fe200078e02e2 */
[----:B------:R-:W-:Y:S04]  /*3050*/  BSSY B1, `(.L_x_70) ;  /* 0x0000006000017945 */ /* 0x000fe80003800000 */
[----:B------:R0:W-:Y:S01]  /*3060*/  @!P4 STG.E.U8 desc[UR36][R4.64+0x21], R137 ;  /* 0x000021890400c986 */ /* 0x0001e2000c101124 */
[----:B------:R-:W-:Y:S05]  /*3070*/  @P5 BRA `(.L_x_71) ;  /* 0x00000000000c5947 */ /* 0x000fea0003800000 */
[----:B------:R-:W1:Y:S02]  /*3080*/  LDG.E.U8 R218, desc[UR36][R228.64+0x20] ;  /* 0x00002024e4da7981 */ /* 0x000e64000c1e1100 */
[----:B-1----:R-:W-:-:S05]  /*3090*/  PRMT R23, R218, 0x8880, RZ ;  /* 0x00008880da177816 */ /* 0x002fca00000000ff */
[----:B------:R-:W-:-:S07]  /*30a0*/  IMAD R226, R23, R216, RZ ;  /* 0x000000d817e27224 */ /* 0x000fce00078e02ff */
.L_x_71:
[----:B------:R-:W-:Y:S05]  /*30b0*/  BSYNC B1 ;  /* 0x0000000000017941 */ /* 0x000fea0003800000 */
.L_x_70:
        /* <DEDUP_REMOVED lines=11> */
.L_x_73:
[----:B------:R-:W-:Y:S05]  /*3170*/  BSYNC B1 ;  /* 0x0000000000017941 */ /* 0x000fea0003800000 */
.L_x_72:
[----:B------:R-:W-:Y:S01]  /*3180*/  @!P3 IMAD R139, R139, R217, R226 ;  /* 0x000000d98b8bb224 */ /* 0x000fe200078e02e2 */
[----:B------:R-:W-:Y:S04]  /*3190*/  BSSY B1, `(.L_x_74) ;  /* 0x0000006000017945 */ /* 0x000fe80003800000 */
[----:B------:R0:W-:Y:S01]  /*31a0*/  @!P3 STG.E.U8 desc[UR36][R8.64+0x21], R139 ;  /* 0x0000218b0800b986 */ /* 0x0001e2000c101124 */
[----:B------:R-:W-:Y:S05]  /*31b0*/  @P4 BRA `(.L_x_75) ;  /* 0x00000000000c4947 */ /* 0x000fea0003800000 */
[----:B------:R-:W1:Y:S02]  /*31c0*/  LDG.E.U8 R218, desc[UR36][R222.64+0x28] ;  /* 0x00002824deda7981 */ /* 0x000e64000c1e1100 */
[----:B-1----:R-:W-:-:S05]  /*31d0*/  PRMT R23, R218, 0x8880, RZ ;  /* 0x00008880da177816 */ /* 0x002fca00000000ff */
[----:B------:R-:W-:-:S07]  /*31e0*/  IMAD R226, R23, R216, RZ ;  /* 0x000000d817e27224 */ /* 0x000fce00078e02ff */
.L_x_75:
[----:B------:R-:W-:Y:S05]  /*31f0*/  BSYNC B1 ;  /* 0x0000000000017941 */ /* 0x000fea0003800000 */
.L_x_74:
[----:B-1----:R-:W-:Y:S01]  /*3200*/  @!P4 IMAD R23, R140, R217, R226 ;  /* 0x000000d98c17c224 */ /* 0x002fe200078e02e2 */
[----:B------:R-:W-:Y:S04]  /*3210*/  BSSY B1, `(.L_x_76) ;  /* 0x0000006000017945 */ /* 0x000fe80003800000 */
[----:B------:R1:W-:Y:S01]  /*3220*/  @!P4 STG.E.U8 desc[UR36][R4.64+0x28], R23 ;  /* 0x000028170400c986 */ /* 0x0003e2000c101124 */
[----:B------:R-:W-:Y:S05]  /*3230*/  @P5 BRA `(.L_x_77) ;  /* 0x00000000000c5947 */ /* 0x000fea0003800000 */
[----:B------:R-:W1:Y:S02]  /*3240*/  LDG.E.U8 R218, desc[UR36][R222.64+0x29] ;  /* 0x00002924deda7981 */ /* 0x000e64000c1e1100 */
[----:B-1----:R-:W-:-:S05]  /*3250*/  PRMT R23, R218, 0x8880, RZ ;  /* 0x00008880da177816 */ /* 0x002fca00000000ff */
[----:B------:R-:W-:-:S07]  /*3260*/  IMAD R226, R23, R216, RZ ;  /* 0x000000d817e27224 */ /* 0x000fce00078e02ff */
.L_x_77:
[----:B------:R-:W-:Y:S05]  /*3270*/  BSYNC B1 ;  /* 0x0000000000017941 */ /* 0x000fea0003800000 */
.L_x_76:
[----:B------:R-:W-:Y:S01]  /*3280*/  @!P5 IMAD R141, R141, R217, R226 ;  /* 0x000000d98d8dd224 */ /* 0x000fe200078e02e2 */
[----:B------:R-:W-:Y:S04]  /*3290*/  BSSY B1, `(.L_x_78) ;  /* 0x0000006000017945 */ /* 0x000fe80003800000 */
[----:B------:R0:W-:Y:S01]  /*32a0*/  @!P5 STG.E.U8 desc[UR36][R4.64+0x29], R141 ;  /* 0x0000298d0400d986 */ /* 0x0001e2000c101124 */
[----:B------:R-:W-:Y:S05]  /*32b0*/  @P2 BRA `(.L_x_79) ;  /* 0x00000000000c2947 */ /* 0x000fea0003800000 */
[----:B------:R-:W1:Y:S02]  /*32c0*/  LDG.E.U8 R218, desc[UR36][R228.64+0x28] ;  /* 0x00002824e4da7981 */ /* 0x000e64000c1e1100 */
[----:B-1----:R-:W-:-:S05]  /*32d0*/  PRMT R23, R218, 0x8880, RZ ;  /* 0x00008880da177816 */ /* 0x002fca00000000ff */
[----:B------:R-:W-:-:S07]  /*32e0*/  IMAD R226, R23, R216, RZ ;  /* 0x000000d817e27224 */ /* 0x000fce00078e02ff */
.L_x_79:
[----:B------:R-:W-:Y:S05]  /*32f0*/  BSYNC B1 ;  /* 0x0000000000017941 */ /* 0x000fea0003800000 */
.L_x_78:
        /* <DEDUP_REMOVED lines=11> */
.L_x_81:
[----:B------:R-:W-:Y:S05]  /*33b0*/  BSYNC B1 ;  /* 0x0000000000017941 */ /* 0x000fea0003800000 */
.L_x_80:
[----:B------:R-:W-:Y:S01]  /*33c0*/  @!P4 IMAD R143, R143, R217, R226 ;  /* 0x000000d98f8fc224 */ /* 0x000fe200078e02e2 */
[----:B------:R-:W-:Y:S04]  /*33d0*/  BSSY B1, `(.L_x_82) ;  /* 0x0000006000017945 */ /* 0x000fe80003800000 */
[----:B------:R0:W-:Y:S01]  /*33e0*/  @!P4 STG.E.U8 desc[UR36][R8.64+0x29], R143 ;  /* 0x0000298f0800c986 */ /* 0x0001e2000c101124 */
[----:B------:R-:W-:Y:S05]  /*33f0*/  @P3 BRA `(.L_x_83) ;  /* 0x00000000000c3947 */ /* 0x000fea0003800000 */
[----:B------:R-:W1:Y:S02]  /*3400*/  LDG.E.U8 R218, desc[UR36][R222.64+0x30] ;  /* 0x00003024deda7981 */ /* 0x000e64000c1e1100 */
[----:B-1----:R-:W-:-:S05]  /*3410*/  PRMT R23, R218, 0x8880, RZ ;  /* 0x00008880da177816 */ /* 0x002fca00000000ff */
[----:B------:R-:W-:-:S07]  /*3420*/  IMAD R226, R23, R216, RZ ;  /* 0x000000d817e27224 */ /* 0x000fce00078e02ff */
.L_x_83:
[----:B------:R-:W-:Y:S05]  /*3430*/  BSYNC B1 ;  /* 0x0000000000017941 */ /* 0x000fea0003800000 */
.L_x_82:
[----:B-1----:R-:W-:Y:S01]  /*3440*/  @!P3 IMAD R23, R144, R217, R226 ;  /* 0x000000d99017b224 */ /* 0x002fe200078e02e2 */
[----:B------:R-:W-:Y:S04]  /*3450*/  BSSY B1, `(.L_x_84) ;  /* 0x0000006000017945 */ /* 0x000fe80003800000 */
[----:B------:R1:W-:Y:S01]  /*3460*/  @!P3 STG.E.U8 desc[UR36][R4.64+0x30], R23 ;  /* 0x000030170400b986 */ /* 0x0003e2000c101124 */
[----:B------:R-:W-:Y:S05]  /*3470*/  @P5 BRA `(.L_x_85) ;  /* 0x00000000000c5947 */ /* 0x000fea0003800000 */
[----:B------:R-:W1:Y:S02]  /*3480*/  LDG.E.U8 R218, desc[UR36][R222.64+0x31] ;  /* 0x00003124deda7981 */ /* 0x000e64000c1e1100 */
[----:B-1----:R-:W-:-:S05]  /*3490*/  PRMT R23, R218, 0x8880, RZ ;  /* 0x00008880da177816 */ /* 0x002fca00000000ff */
[----:B------:R-:W-:-:S07]  /*34a0*/  IMAD R226, R23, R216, RZ ;  /* 0x000000d817e27224 */ /* 0x000fce00078e02ff */
.L_x_85:
[----:B------:R-:W-:Y:S05]  /*34b0*/  BSYNC B1 ;  /* 0x0000000000017941 */ /* 0x000fea0003800000 */
.L_x_84:
[----:B------:R-:W-:Y:S01]  /*34c0*/  @!P5 IMAD R145, R145, R217, R226 ;  /* 0x000000d99191d224 */ /* 0x000fe200078e02e2 */
[----:B------:R-:W-:Y:S04]  /*34d0*/  BSSY B1, `(.L_x_86) ;  /* 0x0000006000017945 */ /* 0x000fe80003800000 */
[----:B------:R0:W-:Y:S01]  /*34e0*/  @!P5 STG.E.U8 desc[UR36][R4.64+0x31], R145 ;  /* 0x000031910400d986 */ /* 0x0001e2000c101124 */
[----:B------:R-:W-:Y:S05]  /*34f0*/  @P2 BRA `(.L_x_87) ;  /* 0x00000000000c2947 */ /* 0x000fea0003800000 */
[----:B------:R-:W1:Y:S02]  /*3500*/  LDG.E.U8 R218, desc[UR36][R228.64+0x30] ;  /* 0x00003024e4da7981 */ /* 0x000e64000c1e1100 */
[----:B-1----:R-:W-:-:S05]  /*3510*/  PRMT R23, R218, 0x8880, RZ ;  /* 0x00008880da177816 */ /* 0x002fca00000000ff */
[----:B------:R-:W-:-:S07]  /*3520*/  IMAD R226, R23, R216, RZ ;  /* 0x000000d817e27224 */ /* 0x000fce00078e02ff */
.L_x_87:
[----:B------:R-:W-:Y:S05]  /*3530*/  BSYNC B1 ;  /* 0x0000000000017941 */ /* 0x000fea0003800000 */
.L_x_86:
        /* <DEDUP_REMOVED lines=11> */
.L_x_89:
[----:B------:R-:W-:Y:S05]  /*35f0*/  BSYNC B1 ;  /* 0x0000000000017941 */ /* 0x000fea0003800000 */
.L_x_88:
[----:B------:R-:W-:Y:S01]  /*3600*/  @!P4 IMAD R147, R147, R217, R226 ;  /* 0x000000d99393c224 */ /* 0x000fe200078e02e2 */
[----:B------:R-:W-:Y:S04]  /*3610*/  BSSY B1, `(.L_x_90) ;  /* 0x0000006000017945 */ /* 0x000fe80003800000 */
[----:B------:R0:W-:Y:S01]  /*3620*/  @!P4 STG.E.U8 desc[UR36][R8.64+0x31], R147 ;  /* 0x000031930800c986 */ /* 0x0001e2000c101124 */
[----:B------:R-:W-:Y:S05]  /*3630*/  @P3 BRA `(.L_x_91) ;  /* 0x00000000000c3947 */ /* 0x000fea0003800000 */
[----:B------:R-:W1:Y:S02]  /*3640*/  LDG.E.U8 R218, desc[UR36][R222.64+0x38] ;  /* 0x00003824deda7981 */ /* 0x000e64000c1e1100 */
[----:B-1----:R-:W-:-:S05]  /*3650*/  PRMT R23, R218, 0x8880, RZ ;  /* 0x00008880da177816 */ /* 0x002fca00000000ff */
[----:B------:R-:W-:-:S07]  /*3660*/  IMAD R226, R23, R216, RZ ;  /* 0x000000d817e27224 */ /* 0x000fce00078e02ff */
.L_x_91:
[----:B------:R-:W-:Y:S05]  /*3670*/  BSYNC B1 ;  /* 0x0000000000017941 */ /* 0x000fea0003800000 */
.L_x_90:
[----:B-1----:R-:W-:Y:S01]  /*3680*/  @!P3 IMAD R23, R148, R217, R226 ;  /* 0x000000d99417b224 */ /* 0x002fe200078e02e2 */
[----:B------:R-:W-:Y:S04]  /*3690*/  BSSY B1, `(.L_x_92) ;  /* 0x0000006000017945 */ /* 0x000fe80003800000 */
[----:B------:R1:W-:Y:S01]  /*36a0*/  @!P3 STG.E.U8 desc[UR36][R4.64+0x38], R23 ;  /* 0x000038170400b986 */ /* 0x0003e2000c101124 */
[----:B------:R-:W-:Y:S05]  /*36b0*/  @P5 BRA `(.L_x_93) ;  /* 0x00000000000c5947 */ /* 0x000fea0003800000 */
[----:B------:R-:W1:Y:S02]  /*36c0*/  LDG.E.U8 R218, desc[UR36][R222.64+0x39] ;  /* 0x00003924deda7981 */ /* 0x000e64000c1e1100 */
[----:B-1----:R-:W-:-:S05]  /*36d0*/  PRMT R23, R218, 0x8880, RZ ;  /* 0x00008880da177816 */ /* 0x002fca00000000ff */
[----:B------:R-:W-:-:S07]  /*36e0*/  IMAD R226, R23, R216, RZ ;  /* 0x000000d817e27224 */ /* 0x000fce00078e02ff */
.L_x_93:
[----:B------:R-:W-:Y:S05]  /*36f0*/  BSYNC B1 ;  /* 0x0000000000017941 */ /* 0x000fea0003800000 */
.L_x_92:
[----:B------:R-:W-:Y:S01]  /*3700*/  @!P5 IMAD R149, R149, R217, R226 ;  /* 0x000000d99595d224 */ /* 0x000fe200078e02e2 */
[----:B------:R-:W-:Y:S04]  /*3710*/  BSSY B1, `(.L_x_94) ;  /* 0x0000006000017945 */ /* 0x000fe80003800000 */
[----:B------:R0:W-:Y:S01]  /*3720*/  @!P5 STG.E.U8 desc[UR36][R4.64+0x39], R149 ;  /* 0x000039950400d986 */ /* 0x0001e2000c101124 */
[----:B------:R-:W-:Y:S05]  /*3730*/  @P2 BRA `(.L_x_95) ;  /* 0x00000000000c2947 */ /* 0x000fea0003800000 */
[----:B------:R-:W1:Y:S02]  /*3740*/  LDG.E.U8 R218, desc[UR36][R228.64+0x38] ;  /* 0x00003824e4da7981 */ /* 0x000e64000c1e1100 */
[----:B-1----:R-:W-:-:S05]  /*3750*/  PRMT R23, R218, 0x8880, RZ ;  /* 0x00008880da177816 */ /* 0x002fca00000000ff */
[----:B------:R-:W-:-:S07]  /*3760*/  IMAD R226, R23, R216, RZ ;  /* 0x000000d817e27224 */ /* 0x000fce00078e02ff */
.L_x_95:
[----:B------:R-:W-:Y:S05]  /*3770*/  BSYNC B1 ;  /* 0x0000000000017941 */ /* 0x000fea0003800000 */
.L_x_94:
        /* <DEDUP_REMOVED lines=11> */
.L_x_97:
[----:B------:R-:W-:Y:S05]  /*3830*/  BSYNC B1 ;  /* 0x0000000000017941 */ /* 0x000fea0003800000 */
.L_x_96:
[----:B------:R-:W-:Y:S01]  /*3840*/  @!P4 IMAD R151, R151, R217, R226 ;  /* 0x000000d99797c224 */ /* 0x000fe200078e02e2 */
[----:B------:R-:W-:Y:S04]  /*3850*/  BSSY B1, `(.L_x_98) ;  /* 0x0000006000017945 */ /* 0x000fe80003800000 */
[----:B------:R0:W-:Y:S01]  /*3860*/  @!P4 STG.E.U8 desc[UR36][R8.64+0x39], R151 ;  /* 0x000039970800c986 */ /* 0x0001e2000c101124 */
[----:B------:R-:W-:Y:S05]  /*3870*/  @P3 BRA `(.L_x_99) ;  /* 0x00000000000c3947 */ /* 0x000fea0003800000 */
[----:B------:R-:W1:Y:S02]  /*3880*/  LDG.E.U8 R218, desc[UR36][R222.64+0x40] ;  /* 0x00004024deda7981 */ /* 0x000e64000c1e1100 */
[----:B-1----:R-:W-:-:S05]  /*3890*/  PRMT R23, R218, 0x8880, RZ ;  /* 0x00008880da177816 */ /* 0x002fca00000000ff */
[----:B------:R-:W-:-:S07]  /*38a0*/  IMAD R226, R23, R216, RZ ;  /* 0x000000d817e27224 */ /* 0x000fce00078e02ff */
.L_x_99:
[----:B------:R-:W-:Y:S05]  /*38b0*/  BSYNC B1 ;  /* 0x0000000000017941 */ /* 0x000fea0003800000 */
.L_x_98:
[----:B-1----:R-:W-:Y:S01]  /*38c0*/  @!P3 IMAD R23, R152, R217, R226 ;  /* 0x000000d99817b224 */ /* 0x002fe200078e02e2 */
[----:B------:R-:W-:Y:S04]  /*38d0*/  BSSY B1, `(.L_x_100) ;  /* 0x0000006000017945 */ /* 0x000fe80003800000 */
[----:B------:R1:W-:Y:S01]  /*38e0*/  @!P3 STG.E.U8 desc[UR36][R4.64+0x40], R23 ;  /* 0x000040170400b986 */ /* 0x0003e2000c101124 */
[----:B------:R-:W-:Y:S05]  /*38f0*/  @P5 BRA `(.L_x_101) ;  /* 0x00000000000c5947 */ /* 0x000fea0003800000 */
[----:B------:R-:W1:Y:S02]  /*3900*/  LDG.E.U8 R218, desc[UR36][R222.64+0x41] ;  /* 0x00004124deda7981 */ /* 0x000e64000c1e1100 */
[----:B-1----:R-:W-:-:S05]  /*3910*/  PRMT R23, R218, 0x8880, RZ ;  /* 0x00008880da177816 */ /* 0x002fca00000000ff */
[----:B------:R-:W-:-:S07]  /*3920*/  IMAD R226, R23, R216, RZ ;  /* 0x000000d817e27224 */ /* 0x000fce00078e02ff */
.L_x_101:
[----:B------:R-:W-:Y:S05]  /*3930*/  BSYNC B1 ;  /* 0x0000000000017941 */ /* 0x000fea0003800000 */
.L_x_100:
[----:B------:R-:W-:Y:S01]  /*3940*/  @!P5 IMAD R153, R153, R217, R226 ;  /* 0x000000d99999d224 */ /* 0x000fe200078e02e2 */
[----:B------:R-:W-:Y:S04]  /*3950*/  BSSY B1, `(.L_x_102) ;  /* 0x0000006000017945 */ /* 0x000fe80003800000 */
[----:B------:R0:W-:Y:S01]  /*3960*/  @!P5 STG.E.U8 desc[UR36][R4.64+0x41], R153 ;  /* 0x000041990400d986 */ /* 0x0001e2000c101124 */
[----:B------:R-:W-:Y:S05]  /*3970*/  @P2 BRA `(.L_x_103) ;  /* 0x00000000000c2947 */ /* 0x000fea0003800000 */
[----:B------:R-:W1:Y:S02]  /*3980*/  LDG.E.U8 R218, desc[UR36][R228.64+0x40] ;  /* 0x00004024e4da7981 */ /* 0x000e64000c1e1100 */
[----:B-1----:R-:W-:-:S05]  /*3990*/  PRMT R23, R218, 0x8880, RZ ;  /* 0x00008880da177816 */ /* 0x002fca00000000ff */
[----:B------:R-:W-:-:S07]  /*39a0*/  IMAD R226, R23, R216, RZ ;  /* 0x000000d817e27224 */ /* 0x000fce00078e02ff */
.L_x_103:
[----:B------:R-:W-:Y:S05]  /*39b0*/  BSYNC B1 ;  /* 0x0000000000017941 */ /* 0x000fea0003800000 */
.L_x_102:
        /* <DEDUP_REMOVED lines=11> */
.L_x_105:
[----:B------:R-:W-:Y:S05]  /*3a70*/  BSYNC B1 ;  /* 0x0000000000017941 */ /* 0x000fea0003800000 */
.L_x_104:
[----:B------:R-:W-:Y:S01]  /*3a80*/  @!P4 IMAD R155, R155, R217, R226 ;  /* 0x000000d99b9bc224 */ /* 0x000fe200078e02e2 */
[----:B------:R-:W-:Y:S04]  /*3a90*/  BSSY B1, `(.L_x_106) ;  /* 0x0000006000017945 */ /* 0x000fe80003800000 */
[----:B------:R0:W-:Y:S01]  /*3aa0*/  @!P4 STG.E.U8 desc[UR36][R8.64+0x41], R155 ;  /* 0x0000419b0800c986 */ /* 0x0001e2000c101124 */
[----:B------:R-:W-:Y:S05]  /*3ab0*/  @P3 BRA `(.L_x_107) ;  /* 0x00000000000c3947 */ /* 0x000fea0003800000 */
[----:B------:R-:W1:Y:S02]  /*3ac0*/  LDG.E.U8 R218, desc[UR36][R222.64+0x48] ;  /* 0x00004824deda7981 */ /* 0x000e64000c1e1100 */
[----:B-1----:R-:W-:-:S05]  /*3ad0*/  PRMT R23, R218, 0x8880, RZ ;  /* 0x00008880da177816 */ /* 0x002fca00000000ff */
[----:B------:R-:W-:-:S07]  /*3ae0*/  IMAD R226, R23, R216, RZ ;  /* 0x000000d817e27224 */ /* 0x000fce00078e02ff */
.L_x_107:
[----:B------:R-:W-:Y:S05]  /*3af0*/  BSYNC B1 ;  /* 0x0000000000017941 */ /* 0x000fea0003800000 */
.L_x_106:
[----:B-1----:R-:W-:Y:S01]  /*3b00*/  @!P3 IMAD R23, R156, R217, R226 ;  /* 0x000000d99c17b224 */ /* 0x002fe200078e02e2 */
[----:B------:R-:W-:Y:S04]  /*3b10*/  BSSY B1, `(.L_x_108) ;  /* 0x0000006000017945 */ /* 0x000fe80003800000 */
[----:B------:R1:W-:Y:S01]  /*3b20*/  @!P3 STG.E.U8 desc[UR36][R4.64+0x48], R23 ;  /* 0x000048170400b986 */ /* 0x0003e2000c101124 */
[----:B------:R-:W-:Y:S05]  /*3b30*/  @P5 BRA `(.L_x_109) ;  /* 0x00000000000c5947 */ /* 0x000fea0003800000 */
[----:B------:R-:W1:Y:S02]  /*3b40*/  LDG.E.U8 R218, desc[UR36][R222.64+0x49] ;  /* 0x00004924deda7981 */ /* 0x000e64000c1e1100 */
[----:B-1----:R-:W-:-:S05]  /*3b50*/  PRMT R23, R218, 0x8880, RZ ;  /* 0x00008880da177816 */ /* 0x002fca00000000ff */
[----:B------:R-:W-:-:S07]  /*3b60*/  IMAD R226, R23, R216, RZ ;  /* 0x000000d817e27224 */ /* 0x000fce00078e02ff */
.L_x_109:
[----:B------:R-:W-:Y:S05]  /*3b70*/  BSYNC B1 ;  /* 0x0000000000017941 */ /* 0x000fea0003800000 */
.L_x_108:
[----:B------:R-:W-:Y:S01]  /*3b80*/  @!P5 IMAD R157, R157, R217, R226 ;  /* 0x000000d99d9dd224 */ /* 0x000fe200078e02e2 */
[----:B------:R-:W-:Y:S04]  /*3b90*/  BSSY B1, `(.L_x_110) ;  /* 0x0000006000017945 */ /* 0x000fe80003800000 */
[----:B------:R0:W-:Y:S01]  /*3ba0*/  @!P5 STG.E.U8 desc[UR36][R4.64+0x49], R157 ;  /* 0x0000499d0400d986 */ /* 0x0001e2000c101124 */
[----:B------:R-:W-:Y:S05]  /*3bb0*/  @P2 BRA `(.L_x_111) ;  /* 0x00000000000c2947 */ /* 0x000fea0003800000 */
[----:B------:R-:W1:Y:S02]  /*3bc0*/  LDG.E.U8 R218, desc[UR36][R228.64+0x48] ;  /* 0x00004824e4da7981 */ /* 0x000e64000c1e1100 */
[----:B-1----:R-:W-:-:S05]  /*3bd0*/  PRMT R23, R218, 0x8880, RZ ;  /* 0x00008880da177816 */ /* 0x002fca00000000ff */
[----:B------:R-:W-:-:S07]  /*3be0*/  IMAD R226, R23, R216, RZ ;  /* 0x000000d817e27224 */ /* 0x000fce00078e02ff */
.L_x_111:
[----:B------:R-:W-:Y:S05]  /*3bf0*/  BSYNC B1 ;  /* 0x0000000000017941 */ /* 0x000fea0003800000 */
.L_x_110:
        /* <DEDUP_REMOVED lines=11> */
.L_x_113:
[----:B------:R-:W-:Y:S05]  /*3cb0*/  BSYNC B1 ;  /* 0x0000000000017941 */ /* 0x000fea0003800000 */
.L_x_112:
[----:B------:R-:W-:Y:S01]  /*3cc0*/  @!P4 IMAD R159, R159, R217, R226 ;  /* 0x000000d99f9fc224 */ /* 0x000fe200078e02e2 */
[----:B------:R-:W-:Y:S04]  /*3cd0*/  BSSY B1, `(.L_x_114) ;  /* 0x0000006000017945 */ /* 0x000fe80003800000 */
[----:B------:R0:W-:Y:S01]  /*3ce0*/  @!P4 STG.E.U8 desc[UR36][R8.64+0x49], R159 ;  /* 0x0000499f0800c986 */ /* 0x0001e2000c101124 */
[----:B------:R-:W-:Y:S05]  /*3cf0*/  @P3 BRA `(.L_x_115) ;  /* 0x00000000000c3947 */ /* 0x000fea0003800000 */
[----:B------:R-:W1:Y:S02]  /*3d00*/  LDG.E.U8 R218, desc[UR36][R222.64+0x50] ;  /* 0x00005024deda7981 */ /* 0x000e64000c1e1100 */
[----:B-1----:R-:W-:-:S05]  /*3d10*/  PRMT R23, R218, 0x8880, RZ ;  /* 0x00008880da177816 */ /* 0x002fca00000000ff */
[----:B------:R-:W-:-:S07]  /*3d20*/  IMAD R226, R23, R216, RZ ;  /* 0x000000d817e27224 */ /* 0x000fce00078e02ff */
.L_x_115:
[----:B------:R-:W-:Y:S05]  /*3d30*/  BSYNC B1 ;  /* 0x0000000000017941 */ /* 0x000fea0003800000 */
.L_x_114:
[----:B-1----:R-:W-:Y:S01]  /*3d40*/  @!P3 IMAD R23, R160, R217, R226 ;  /* 0x000000d9a017b224 */ /* 0x002fe200078e02e2 */
[----:B------:R-:W-:Y:S04]  /*3d50*/  BSSY B1, `(.L_x_116) ;  /* 0x0000006000017945 */ /* 0x000fe80003800000 */
[----:B------:R1:W-:Y:S01]  /*3d60*/  @!P3 STG.E.U8 desc[UR36][R4.64+0x50], R23 ;  /* 0x000050170400b986 */ /* 0x0003e2000c101124 */
[----:B------:R-:W-:Y:S05]  /*3d70*/  @P5 BRA `(.L_x_117) ;  /* 0x00000000000c5947 */ /* 0x000fea0003800000 */
[----:B------:R-:W1:Y:S02]  /*3d80*/  LDG.E.U8 R218, desc[UR36][R222.64+0x51] ;  /* 0x00005124deda7981 */ /* 0x000e64000c1e1100 */
[----:B-1----:R-:W-:-:S05]  /*3d90*/  PRMT R23, R218, 0x8880, RZ ;  /* 0x00008880da177816 */ /* 0x002fca00000000ff */
[----:B------:R-:W-:-:S07]  /*3da0*/  IMAD R226, R23, R216, RZ ;  /* 0x000000d817e27224 */ /* 0x000fce00078e02ff */
.L_x_117:
[----:B------:R-:W-:Y:S05]  /*3db0*/  BSYNC B1 ;  /* 0x0000000000017941 */ /* 0x000fea0003800000 */
.L_x_116:
[----:B------:R-:W-:Y:S01]  /*3dc0*/  @!P5 IMAD R161, R161, R217, R226 ;  /* 0x000000d9a1a1d224 */ /* 0x000fe200078e02e2 */
[----:B------:R-:W-:Y:S04]  /*3dd0*/  BSSY B1, `(.L_x_118) ;  /* 0x0000006000017945 */ /* 0x000fe80003800000 */
[----:B------:R0:W-:Y:S01]  /*3de0*/  @!P5 STG.E.U8 desc[UR36][R4.64+0x51], R161 ;  /* 0x000051a10400d986 */ /* 0x0001e2000c101124 */
[----:B------:R-:W-:Y:S05]  /*3df0*/  @P2 BRA `(.L_x_119) ;  /* 0x00000000000c2947 */ /* 0x000fea0003800000 */
[----:B------:R-:W1:Y:S02]  /*3e00*/  LDG.E.U8 R218, desc[UR36][R228.64+0x50] ;  /* 0x00005024e4da7981 */ /* 0x000e64000c1e1100 */
[----:B-1----:R-:W-:-:S05]  /*3e10*/  PRMT R23, R218, 0x8880, RZ ;  /* 0x00008880da177816 */ /* 0x002fca00000000ff */
[----:B------:R-:W-:-:S07]  /*3e20*/  IMAD R226, R23, R216, RZ ;  /* 0x000000d817e27224 */ /* 0x000fce00078e02ff */
.L_x_119:
[----:B------:R-:W-:Y:S05]  /*3e30*/  BSYNC B1 ;  /* 0x0000000000017941 */ /* 0x000fea0003800000 */
.L_x_118:
        /* <DEDUP_REMOVED lines=11> */
.L_x_121:
[----:B------:R-:W-:Y:S05]  /*3ef0*/  BSYNC B1 ;  /* 0x0000000000017941 */ /* 0x000fea0003800000 */
.L_x_120:
[----:B------:R-:W-:Y:S01]  /*3f00*/  @!P4 IMAD R163, R163, R217, R226 ;  /* 0x000000d9a3a3c224 */ /* 0x000fe200078e02e2 */
[----:B------:R-:W-:Y:S04]  /*3f10*/  BSSY B1, `(.L_x_122) ;  /* 0x0000006000017945 */ /* 0x000fe80003800000 */
[----:B------:R0:W-:Y:S01]  /*3f20*/  @!P4 STG.E.U8 desc[UR36][R8.64+0x51], R163 ;  /* 0x000051a30800c986 */ /* 0x0001e2000c101124 */
[----:B------:R-:W-:Y:S05]  /*3f30*/  @P3 BRA `(.L_x_123) ;  /* 0x00000000000c3947 */ /* 0x000fea0003800000 */
[----:B------:R-:W1:Y:S02]  /*3f40*/  LDG.E.U8 R218, desc[UR36][R222.64+0x58] ;  /* 0x00005824deda7981 */ /* 0x000e64000c1e1100 */
[----:B-1----:R-:W-:-:S05]  /*3f50*/  PRMT R23, R218, 0x8880, RZ ;  /* 0x00008880da177816 */ /* 0x002fca00000000ff */
[----:B------:R-:W-:-:S07]  /*3f60*/  IMAD R226, R23, R216, RZ ;  /* 0x000000d817e27224 */ /* 0x000fce00078e02ff */
.L_x_123:
[----:B------:R-:W-:Y:S05]  /*3f70*/  BSYNC B1 ;  /* 0x0000000000017941 */ /* 0x000fea0003800000 */
.L_x_122:
[----:B-1----:R-:W-:Y:S01]  /*3f80*/  @!P3 IMAD R23, R164, R217, R226 ;  /* 0x000000d9a417b224 */ /* 0x002fe200078e02e2 */
[----:B------:R-:W-:Y:S04]  /*3f90*/  BSSY B1, `(.L_x_124) ;  /* 0x0000006000017945 */ /* 0x000fe80003800000 */
[----:B------:R1:W-:Y:S01]  /*3fa0*/  @!P3 STG.E.U8 desc[UR36][R4.64+0x58], R23 ;  /* 0x000058170400b986 */ /* 0x0003e2000c101124 */
[----:B------:R-:W-:Y:S05]  /*3fb0*/  @P5 BRA `(.L_x_125) ;  /* 0x00000000000c5947 */ /* 0x000fea0003800000 */
[----:B------:R-:W1:Y:S02]  /*3fc0*/  LDG.E.U8 R218, desc[UR36][R222.64+0x59] ;  /* 0x00005924deda7981 */ /* 0x000e64000c1e1100 */
[----:B-1----:R-:W-:-:S05]  /*3fd0*/  PRMT R23, R218, 0x8880, RZ ;  /* 0x00008880da177816 */ /* 0x002fca00000000ff */
[----:B------:R-:W-:-:S07]  /*3fe0*/  IMAD R226, R23, R216, RZ ;  /* 0x000000d817e27224 */ /* 0x000fce00078e02ff */
.L_x_125:
[----:B------:R-:W-:Y:S05]  /*3ff0*/  BSYNC B1 ;  /* 0x0000000000017941 */ /* 0x000fea0003800000 */
.L_x_124:
[----:B------:R-:W-:Y:S01]  /*4000*/  @!P5 IMAD R165, R165, R217, R226 ;  /* 0x000000d9a5a5d224 */ /* 0x000fe200078e02e2 */
[----:B------:R-:W-:Y:S04]  /*4010*/  BSSY B1, `(.L_x_126) ;  /* 0x0000006000017945 */ /* 0x000fe80003800000 */
[----:B------:R0:W-:Y:S01]  /*4020*/  @!P5 STG.E.U8 desc[UR36][R4.64+0x59], R165 ;  /* 0x000059a50400d986 */ /* 0x0001e2000c101124 */
[----:B------:R-:W-:Y:S05]  /*4030*/  @P2 BRA `(.L_x_127) ;  /* 0x00000000000c2947 */ /* 0x000fea0003800000 */
[----:B------:R-:W1:Y:S02]  /*4040*/  LDG.E.U8 R218, desc[UR36][R228.64+0x58] ;  /* 0x00005824e4da7981 */ /* 0x000e64000c1e1100 */
[----:B-1----:R-:W-:-:S05]  /*4050*/  PRMT R23, R218, 0x8880, RZ ;  /* 0x00008880da177816 */ /* 0x002fca00000000ff */
[----:B------:R-:W-:-:S07]  /*4060*/  IMAD R226, R23, R216, RZ ;  /* 0x000000d817e27224 */ /* 0x000fce00078e02ff */
.L_x_127:
[----:B------:R-:W-:Y:S05]  /*4070*/  BSYNC B1 ;  /* 0x0000000000017941 */ /* 0x000fea0003800000 */
.L_x_126:
        /* <DEDUP_REMOVED lines=11> */
.L_x_129:
[----:B------:R-:W-:Y:S05]  /*4130*/  BSYNC B1 ;  /* 0x0000000000017941 */ /* 0x000fea0003800000 */
.L_x_128:
[----:B------:R-:W-:Y:S01]  /*4140*/  @!P4 IMAD R167, R167, R217, R226 ;  /* 0x000000d9a7a7c224 */ /* 0x000fe200078e02e2 */
[----:B------:R-:W-:Y:S04]  /*4150*/  BSSY B1, `(.L_x_130) ;  /* 0x0000006000017945 */ /* 0x000fe80003800000 */
[----:B------:R0:W-:Y:S01]  /*4160*/  @!P4 STG.E.U8 desc[UR36][R8.64+0x59], R167 ;  /* 0x000059a70800c986 */ /* 0x0001e2000c101124 */
[----:B------:R-:W-:Y:S05]  /*4170*/  @P3 BRA `(.L_x_131) ;  /* 0x00000000000c3947 */ /* 0x000fea0003800000 */
[----:B------:R-:W1:Y:S02]  /*4180*/  LDG.E.U8 R218, desc[UR36][R222.64+0x60] ;  /* 0x00006024deda7981 */ /* 0x000e64000c1e1100 */
[----:B-1----:R-:W-:-:S05]  /*4190*/  PRMT R23, R218, 0x8880, RZ ;  /* 0x00008880da177816 */ /* 0x002fca00000000ff */
[----:B------:R-:W-:-:S07]  /*41a0*/  IMAD R226, R23, R216, RZ ;  /* 0x000000d817e27224 */ /* 0x000fce00078e02ff */
.L_x_131:
[----:B------:R-:W-:Y:S05]  /*41b0*/  BSYNC B1 ;  /* 0x0000000000017941 */ /* 0x000fea0003800000 */
.L_x_130:
[----:B-1----:R-:W-:Y:S01]  /*41c0*/  @!P3 IMAD R23, R168, R217, R226 ;  /* 0x000000d9a817b224 */ /* 0x002fe200078e02e2 */
[----:B------:R-:W-:Y:S04]  /*41d0*/  BSSY B1, `(.L_x_132) ;  /* 0x0000006000017945 */ /* 0x000fe80003800000 */
[----:B------:R1:W-:Y:S01]  /*41e0*/  @!P3 STG.E.U8 desc[UR36][R4.64+0x60], R23 ;  /* 0x000060170400b986 */ /* 0x0003e2000c101124 */
[----:B------:R-:W-:Y:S05]  /*41f0*/  @P5 BRA `(.L_x_133) ;  /* 0x00000000000c5947 */ /* 0x000fea0003800000 */
[----:B------:R-:W1:Y:S02]  /*4200*/  LDG.E.U8 R218, desc[UR36][R222.64+0x61] ;  /* 0x00006124deda7981 */ /* 0x000e64000c1e1100 */
[----:B-1----:R-:W-:-:S05]  /*4210*/  PRMT R23, R218, 0x8880, RZ ;  /* 0x00008880da177816 */ /* 0x002fca00000000ff */
[----:B------:R-:W-:-:S07]  /*4220*/  IMAD R226, R23, R216, RZ ;  /* 0x000000d817e27224 */ /* 0x000fce00078e02ff */
.L_x_133:
[----:B------:R-:W-:Y:S05]  /*4230*/  BSYNC B1 ;  /* 0x0000000000017941 */ /* 0x000fea0003800000 */
.L_x_132:
[----:B------:R-:W-:Y:S01]  /*4240*/  @!P5 IMAD R169, R169, R217, R226 ;  /* 0x000000d9a9a9d224 */ /* 0x000fe200078e02e2 */
[----:B------:R-:W-:Y:S04]  /*4250*/  BSSY B1, `(.L_x_134) ;  /* 0x0000006000017945 */ /* 0x000fe80003800000 */
[----:B------:R0:W-:Y:S01]  /*4260*/  @!P5 STG.E.U8 desc[UR36][R4.64+0x61], R169 ;  /* 0x000061a90400d986 */ /* 0x0001e2000c101124 */
[----:B------:R-:W-:Y:S05]  /*4270*/  @P2 BRA `(.L_x_135) ;  /* 0x00000000000c2947 */ /* 0x000fea0003800000 */
[----:B------:R-:W1:Y:S02]  /*4280*/  LDG.E.U8 R218, desc[UR36][R228.64+0x60] ;  /* 0x00006024e4da7981 */ /* 0x000e64000c1e1100 */
[----:B-1----:R-:W-:-:S05]  /*4290*/  PRMT R23, R218, 0x8880, RZ ;  /* 0x00008880da177816 */ /* 0x002fca00000000ff */
[----:B------:R-:W-:-:S07]  /*42a0*/  IMAD R226, R23, R216, RZ ;  /* 0x000000d817e27224 */ /* 0x000fce00078e02ff */
.L_x_135:
[----:B------:R-:W-:Y:S05]  /*42b0*/  BSYNC B1 ;  /* 0x0000000000017941 */ /* 0x000fea0003800000 */
.L_x_134:
        /* <DEDUP_REMOVED lines=11> */
.L_x_137:
[----:B------:R-:W-:Y:S05]  /*4370*/  BSYNC B1 ;  /* 0x0000000000017941 */ /* 0x000fea0003800000 */
.L_x_136:
[----:B------:R-:W-:Y:S01]  /*4380*/  @!P4 IMAD R171, R171, R217, R226 ;  /* 0x000000d9ababc224 */ /* 0x000fe200078e02e2 */
[----:B------:R-:W-:Y:S04]  /*4390*/  BSSY B1, `(.L_x_138) ;  /* 0x0000006000017945 */ /* 0x000fe80003800000 */
[----:B------:R0:W-:Y:S01]  /*43a0*/  @!P4 STG.E.U8 desc[UR36][R8.64+0x61], R171 ;  /* 0x000061ab0800c986 */ /* 0x0001e2000c101124 */
[----:B------:R-:W-:Y:S05]  /*43b0*/  @P3 BRA `(.L_x_139) ;  /* 0x00000000000c3947 */ /* 0x000fea0003800000 */
[----:B------:R-:W1:Y:S02]  /*43c0*/  LDG.E.U8 R218, desc[UR36][R222.64+0x68] ;  /* 0x00006824deda7981 */ /* 0x000e64000c1e1100 */
[----:B-1----:R-:W-:-:S05]  /*43d0*/  PRMT R23, R218, 0x8880, RZ ;  /* 0x00008880da177816 */ /* 0x002fca00000000ff */
[----:B------:R-:W-:-:S07]  /*43e0*/  IMAD R226, R23, R216, RZ ;  /* 0x000000d817e27224 */ /* 0x000fce00078e02ff */
.L_x_139:
[----:B------:R-:W-:Y:S05]  /*43f0*/  BSYNC B1 ;  /* 0x0000000000017941 */ /* 0x000fea0003800000 */
.L_x_138:
[----:B-1----:R-:W-:Y:S01]  /*4400*/  @!P3 IMAD R23, R172, R217, R226 ;  /* 0x000000d9ac17b224 */ /* 0x002fe200078e02e2 */
[----:B------:R-:W-:Y:S04]  /*4410*/  BSSY B1, `(.L_x_140) ;  /* 0x0000006000017945 */ /* 0x000fe80003800000 */
[----:B------:R1:W-:Y:S01]  /*4420*/  @!P3 STG.E.U8 desc[UR36][R4.64+0x68], R23 ;  /* 0x000068170400b986 */ /* 0x0003e2000c101124 */
[----:B------:R-:W-:Y:S05]  /*4430*/  @P5 BRA `(.L_x_141) ;  /* 0x00000000000c5947 */ /* 0x000fea0003800000 */
[----:B------:R-:W1:Y:S02]  /*4440*/  LDG.E.U8 R218, desc[UR36][R222.64+0x69] ;  /* 0x00006924deda7981 */ /* 0x000e64000c1e1100 */
[----:B-1----:R-:W-:-:S05]  /*4450*/  PRMT R23, R218, 0x8880, RZ ;  /* 0x00008880da177816 */ /* 0x002fca00000000ff */
[----:B------:R-:W-:-:S07]  /*4460*/  IMAD R226, R23, R216, RZ ;  /* 0x000000d817e27224 */ /* 0x000fce00078e02ff */
.L_x_141:
[----:B------:R-:W-:Y:S05]  /*4470*/  BSYNC B1 ;  /* 0x0000000000017941 */ /* 0x000fea0003800000 */
.L_x_140:
[----:B------:R-:W-:Y:S01]  /*4480*/  @!P5 IMAD R173, R173, R217, R226 ;  /* 0x000000d9adadd224 */ /* 0x000fe200078e02e2 */
[----:B------:R-:W-:Y:S04]  /*4490*/  BSSY B1, `(.L_x_142) ;  /* 0x0000006000017945 */ /* 0x000fe80003800000 */
[----:B------:R0:W-:Y:S01]  /*44a0*/  @!P5 STG.E.U8 desc[UR36][R4.64+0x69], R173 ;  /* 0x000069ad0400d986 */ /* 0x0001e2000c101124 */
[----:B------:R-:W-:Y:S05]  /*44b0*/  @P2 BRA `(.L_x_143) ;  /* 0x00000000000c2947 */ /* 0x000fea0003800000 */
[----:B------:R-:W1:Y:S02]  /*44c0*/  LDG.E.U8 R218, desc[UR36][R228.64+0x68] ;  /* 0x00006824e4da7981 */ /* 0x000e64000c1e1100 */
[----:B-1----:R-:W-:-:S05]  /*44d0*/  PRMT R23, R218, 0x8880, RZ ;  /* 0x00008880da177816 */ /* 0x002fca00000000ff */
[----:B------:R-:W-:-:S07]  /*44e0*/  IMAD R226, R23, R216, RZ ;  /* 0x000000d817e27224 */ /* 0x000fce00078e02ff */
.L_x_143:
[----:B------:R-:W-:Y:S05]  /*44f0*/  BSYNC B1 ;  /* 0x0000000000017941 */ /* 0x000fea0003800000 */
.L_x_142:
        /* <DEDUP_REMOVED lines=11> */
.L_x_145:
[----:B------:R-:W-:Y:S05]  /*45b0*/  BSYNC B1 ;  /* 0x0000000000017941 */ /* 0x000fea0003800000 */
.L_x_144:
[----:B------:R-:W-:Y:S01]  /*45c0*/  @!P4 IMAD R175, R175, R217, R226 ;  /* 0x000000d9afafc224 */ /* 0x000fe200078e02e2 */
[----:B------:R-:W-:Y:S04]  /*45d0*/  BSSY B1, `(.L_x_146) ;  /* 0x0000006000017945 */ /* 0x000fe80003800000 */
[----:B------:R0:W-:Y:S01]  /*45e0*/  @!P4 STG.E.U8 desc[UR36][R8.64+0x69], R175 ;  /* 0x000069af0800c986 */ /* 0x0001e2000c101124 */
[----:B------:R-:W-:Y:S05]  /*45f0*/  @P3 BRA `(.L_x_147) ;  /* 0x00000000000c3947 */ /* 0x000fea0003800000 */
[----:B------:R-:W1:Y:S02]  /*4600*/  LDG.E.U8 R218, desc[UR36][R222.64+0x70] ;  /* 0x00007024deda7981 */ /* 0x000e64000c1e1100 */
[----:B-1----:R-:W-:-:S05]  /*4610*/  PRMT R23, R218, 0x8880, RZ ;  /* 0x00008880da177816 */ /* 0x002fca00000000ff */
[----:B------:R-:W-:-:S07]  /*4620*/  IMAD R226, R23, R216, RZ ;  /* 0x000000d817e27224 */ /* 0x000fce00078e02ff */
.L_x_147:
[----:B------:R-:W-:Y:S05]  /*4630*/  BSYNC B1 ;  /* 0x0000000000017941 */ /* 0x000fea0003800000 */
.L_x_146:
[----:B-1----:R-:W-:Y:S01]  /*4640*/  @!P3 IMAD R23, R176, R217, R226 ;  /* 0x000000d9b017b224 */ /* 0x002fe200078e02e2 */
[----:B------:R-:W-:Y:S04]  /*4650*/  BSSY B1, `(.L_x_148) ;  /* 0x0000006000017945 */ /* 0x000fe80003800000 */
[----:B------:R1:W-:Y:S01]  /*4660*/  @!P3 STG.E.U8 desc[UR36][R4.64+0x70], R23 ;  /* 0x000070170400b986 */ /* 0x0003e2000c101124 */
[----:B------:R-:W-:Y:S05]  /*4670*/  @P5 BRA `(.L_x_149) ;  /* 0x00000000000c5947 */ /* 0x000fea0003800000 */
[----:B------:R-:W1:Y:S02]  /*4680*/  LDG.E.U8 R218, desc[UR36][R222.64+0x71] ;  /* 0x00007124deda7981 */ /* 0x000e64000c1e1100 */
[----:B-1----:R-:W-:-:S05]  /*4690*/  PRMT R23, R218, 0x8880, RZ ;  /* 0x00008880da177816 */ /* 0x002fca00000000ff */
[----:B------:R-:W-:-:S07]  /*46a0*/  IMAD R226, R23, R216, RZ ;  /* 0x000000d817e27224 */ /* 0x000fce00078e02ff */
.L_x_149:
[----:B------:R-:W-:Y:S05]  /*46b0*/  BSYNC B1 ;  /* 0x0000000000017941 */ /* 0x000fea0003800000 */
.L_x_148:
[----:B------:R-:W-:Y:S01]  /*46c0*/  @!P5 IMAD R177, R177, R217, R226 ;  /* 0x000000d9b1b1d224 */ /* 0x000fe200078e02e2 */
[----:B------:R-:W-:Y:S04]  /*46d0*/  BSSY B1, `(.L_x_150) ;  /* 0x0000006000017945 */ /* 0x000fe80003800000 */
[----:B------:R0:W-:Y:S01]  /*46e0*/  @!P5 STG.E.U8 desc[UR36][R4.64+0x71], R177 ;  /* 0x000071b10400d986 */ /* 0x0001e2000c101124 */
[----:B------:R-:W-:Y:S05]  /*46f0*/  @P2 BRA `(.L_x_151) ;  /* 0x00000000000c2947 */ /* 0x000fea0003800000 */
[----:B------:R-:W1:Y:S02]  /*4700*/  LDG.E.U8 R218, desc[UR36][R228.64+0x70] ;  /* 0x00007024e4da7981 */ /* 0x000e64000c1e1100 */
[----:B-1----:R-:W-:-:S05]  /*4710*/  PRMT R23, R218, 0x8880, RZ ;  /* 0x00008880da177816 */ /* 0x002fca00000000ff */
[----:B------:R-:W-:-:S07]  /*4720*/  IMAD R226, R23, R216, RZ ;  /* 0x000000d817e27224 */ /* 0x000fce00078e02ff */
.L_x_151:
[----:B------:R-:W-:Y:S05]  /*4730*/  BSYNC B1 ;  /* 0x0000000000017941 */ /* 0x000fea0003800000 */
.L_x_150:
        /* <DEDUP_REMOVED lines=11> */
.L_x_153:
[----:B------:R-:W-:Y:S05]  /*47f0*/  BSYNC B1 ;  /* 0x0000000000017941 */ /* 0x000fea0003800000 */
.L_x_152:
[----:B------:R-:W-:Y:S01]  /*4800*/  @!P4 IMAD R179, R179, R217, R226 ;  /* 0x000000d9b3b3c224 */ /* 0x000fe200078e02e2 */
[----:B------:R-:W-:Y:S04]  /*4810*/  BSSY B1, `(.L_x_154) ;  /* 0x0000006000017945 */ /* 0x000fe80003800000 */
[----:B------:R0:W-:Y:S01]  /*4820*/  @!P4 STG.E.U8 desc[UR36][R8.64+0x71], R179 ;  /* 0x000071b30800c986 */ /* 0x0001e2000c101124 */
[----:B------:R-:W-:Y:S05]  /*4830*/  @P3 BRA `(.L_x_155) ;  /* 0x00000000000c3947 */ /* 0x000fea0003800000 */
[----:B------:R-:W1:Y:S02]  /*4840*/  LDG.E.U8 R218, desc[UR36][R222.64+0x78] ;  /* 0x00007824deda7981 */ /* 0x000e64000c1e1100 */
[----:B-1----:R-:W-:-:S05]  /*4850*/  PRMT R23, R218, 0x8880, RZ ;  /* 0x00008880da177816 */ /* 0x002fca00000000ff */
[----:B------:R-:W-:-:S07]  /*4860*/  IMAD R226, R23, R216, RZ ;  /* 0x000000d817e27224 */ /* 0x000fce00078e02ff */
.L_x_155:
[----:B------:R-:W-:Y:S05]  /*4870*/  BSYNC B1 ;  /* 0x0000000000017941 */ /* 0x000fea0003800000 */
.L_x_154:
[----:B-1----:R-:W-:Y:S01]  /*4880*/  @!P3 IMAD R23, R180, R217, R226 ;  /* 0x000000d9b417b224 */ /* 0x002fe200078e02e2 */
[----:B------:R-:W-:Y:S04]  /*4890*/  BSSY B1, `(.L_x_156) ;  /* 0x0000006000017945 */ /* 0x000fe80003800000 */
[----:B------:R1:W-:Y:S01]  /*48a0*/  @!P3 STG.E.U8 desc[UR36][R4.64+0x78], R23 ;  /* 0x000078170400b986 */ /* 0x0003e2000c101124 */
[----:B------:R-:W-:Y:S05]  /*48b0*/  @P5 BRA `(.L_x_157) ;  /* 0x00000000000c5947 */ /* 0x000fea0003800000 */
[----:B------:R-:W1:Y:S02]  /*48c0*/  LDG.E.U8 R218, desc[UR36][R222.64+0x79] ;  /* 0x00007924deda7981 */ /* 0x000e64000c1e1100 */
[----:B-1----:R-:W-:-:S05]  /*48d0*/  PRMT R23, R218, 0x8880, RZ ;  /* 0x00008880da177816 */ /* 0x002fca00000000ff */
[----:B------:R-:W-:-:S07]  /*48e0*/  IMAD R226, R23, R216, RZ ;  /* 0x000000d817e27224 */ /* 0x000fce00078e02ff */
.L_x_157:
[----:B------:R-:W-:Y:S05]  /*48f0*/  BSYNC B1 ;  /* 0x0000000000017941 */ /* 0x000fea0003800000 */
.L_x_156:
[----:B------:R-:W-:Y:S01]  /*4900*/  @!P5 IMAD R181, R181, R217, R226 ;  /* 0x000000d9b5b5d224 */ /* 0x000fe200078e02e2 */
[----:B------:R-:W-:Y:S04]  /*4910*/  BSSY B1, `(.L_x_158) ;  /* 0x0000006000017945 */ /* 0x000fe80003800000 */
[----:B------:R0:W-:Y:S01]  /*4920*/  @!P5 STG.E.U8 desc[UR36][R4.64+0x79], R181 ;  /* 0x000079b50400d986 */ /* 0x0001e2000c101124 */
[----:B------:R-:W-:Y:S05]  /*4930*/  @P2 BRA `(.L_x_159) ;  /* 0x00000000000c2947 */ /* 0x000fea0003800000 */
[----:B------:R-:W1:Y:S02]  /*4940*/  LDG.E.U8 R218, desc[UR36][R228.64+0x78] ;  /* 0x00007824e4da7981 */ /* 0x000e64000c1e1100 */
[----:B-1----:R-:W-:-:S05]  /*4950*/  PRMT R23, R218, 0x8880, RZ ;  /* 0x00008880da177816 */ /* 0x002fca00000000ff */
[----:B------:R-:W-:-:S07]  /*4960*/  IMAD R226, R23, R216, RZ ;  /* 0x000000d817e27224 */ /* 0x000fce00078e02ff */
.L_x_159:
[----:B------:R-:W-:Y:S05]  /*4970*/  BSYNC B1 ;  /* 0x0000000000017941 */ /* 0x000fea0003800000 */
.L_x_158:
        /* <DEDUP_REMOVED lines=11> */
.L_x_161:
[----:B------:R-:W-:Y:S05]  /*4a30*/  BSYNC B1 ;  /* 0x0000000000017941 */ /* 0x000fea0003800000 */
.L_x_160:
[----:B------:R-:W-:Y:S01]  /*4a40*/  @!P4 IMAD R183, R183, R217, R226 ;  /* 0x000000d9b7b7c224 */ /* 0x000fe200078e02e2 */
[----:B------:R-:W-:Y:S04]  /*4a50*/  BSSY B1, `(.L_x_162) ;  /* 0x0000006000017945 */ /* 0x000fe80003800000 */
[----:B------:R0:W-:Y:S01]  /*4a60*/  @!P4 STG.E.U8 desc[UR36][R8.64+0x79], R183 ;  /* 0x000079b70800c986 */ /* 0x0001e2000c101124 */
[----:B------:R-:W-:Y:S05]  /*4a70*/  @P3 BRA `(.L_x_163) ;  /* 0x00000000000c3947 */ /* 0x000fea0003800000 */
[----:B------:R-:W1:Y:S02]  /*4a80*/  LDG.E.U8 R218, desc[UR36][R222.64+0x80] ;  /* 0x00008024deda7981 */ /* 0x000e64000c1e1100 */
[----:B-1----:R-:W-:-:S05]  /*4a90*/  PRMT R23, R218, 0x8880, RZ ;  /* 0x00008880da177816 */ /* 0x002fca00000000ff */
[----:B------:R-:W-:-:S07]  /*4aa0*/  IMAD R226, R23, R216, RZ ;  /* 0x000000d817e27224 */ /* 0x000fce00078e02ff */
.L_x_163:
[----:B------:R-:W-:Y:S05]  /*4ab0*/  BSYNC B1 ;  /* 0x0000000000017941 */ /* 0x000fea0003800000 */
.L_x_162:
[----:B-1----:R-:W-:Y:S01]  /*4ac0*/  @!P3 IMAD R23, R184, R217, R226 ;  /* 0x000000d9b817b224 */ /* 0x002fe200078e02e2 */
[----:B------:R-:W-:Y:S04]  /*4ad0*/  BSSY B1, `(.L_x_164) ;  /* 0x0000006000017945 */ /* 0x000fe80003800000 */
[----:B------:R1:W-:Y:S01]  /*4ae0*/  @!P3 STG.E.U8 desc[UR36][R4.64+0x80], R23 ;  /* 0x000080170400b986 */ /* 0x0003e2000c101124 */
[----:B------:R-:W-:Y:S05]  /*4af0*/  @P5 BRA `(.L_x_165) ;  /* 0x00000000000c5947 */ /* 0x000fea0003800000 */
[----:B------:R-:W1:Y:S02]  /*4b00*/  LDG.E.U8 R218, desc[UR36][R222.64+0x81] ;  /* 0x00008124deda7981 */ /* 0x000e64000c1e1100 */
[----:B-1----:R-:W-:-:S05]  /*4b10*/  PRMT R23, R218, 0x8880, RZ ;  /* 0x00008880da177816 */ /* 0x002fca00000000ff */
[----:B------:R-:W-:-:S07]  /*4b20*/  IMAD R226, R23, R216, RZ ;  /* 0x000000d817e27224 */ /* 0x000fce00078e02ff */
.L_x_165:
[----:B------:R-:W-:Y:S05]  /*4b30*/  BSYNC B1 ;  /* 0x0000000000017941 */ /* 0x000fea0003800000 */
.L_x_164:
[----:B------:R-:W-:Y:S01]  /*4b40*/  @!P5 IMAD R185, R185, R217, R226 ;  /* 0x000000d9b9b9d224 */ /* 0x000fe200078e02e2 */
[----:B------:R-:W-:Y:S04]  /*4b50*/  BSSY B1, `(.L_x_166) ;  /* 0x0000006000017945 */ /* 0x000fe80003800000 */
[----:B------:R0:W-:Y:S01]  /*4b60*/  @!P5 STG.E.U8 desc[UR36][R4.64+0x81], R185 ;  /* 0x000081b90400d986 */ /* 0x0001e2000c101124 */
[----:B------:R-:W-:Y:S05]  /*4b70*/  @P2 BRA `(.L_x_167) ;  /* 0x00000000000c2947 */ /* 0x000fea0003800000 */
[----:B------:R-:W1:Y:S02]  /*4b80*/  LDG.E.U8 R218, desc[UR36][R228.64+0x80] ;  /* 0x00008024e4da7981 */ /* 0x000e64000c1e1100 */
[----:B-1----:R-:W-:-:S05]  /*4b90*/  PRMT R23, R218, 0x8880, RZ ;  /* 0x00008880da177816 */ /* 0x002fca00000000ff */
[----:B------:R-:W-:-:S07]  /*4ba0*/  IMAD R226, R23, R216, RZ ;  /* 0x000000d817e27224 */ /* 0x000fce00078e02ff */
.L_x_167:
[----:B------:R-:W-:Y:S05]  /*4bb0*/  BSYNC B1 ;  /* 0x0000000000017941 */ /* 0x000fea0003800000 */
.L_x_166:
        /* <DEDUP_REMOVED lines=11> */
.L_x_169:
[----:B------:R-:W-:Y:S05]  /*4c70*/  BSYNC B1 ;  /* 0x0000000000017941 */ /* 0x000fea0003800000 */
.L_x_168:
[----:B------:R-:W-:Y:S01]  /*4c80*/  @!P4 IMAD R187, R187, R217, R226 ;  /* 0x000000d9bbbbc224 */ /* 0x000fe200078e02e2 */
[----:B------:R-:W-:Y:S04]  /*4c90*/  BSSY B1, `(.L_x_170) ;  /* 0x0000006000017945 */ /* 0x000fe80003800000 */
[----:B------:R0:W-:Y:S01]  /*4ca0*/  @!P4 STG.E.U8 desc[UR36][R8.64+0x81], R187 ;  /* 0x000081bb0800c986 */ /* 0x0001e2000c101124 */
[----:B------:R-:W-:Y:S05]  /*4cb0*/  @P3 BRA `(.L_x_171) ;  /* 0x00000000000c3947 */ /* 0x000fea0003800000 */
[----:B------:R-:W1:Y:S02]  /*4cc0*/  LDG.E.U8 R218, desc[UR36][R222.64+0x88] ;  /* 0x00008824deda7981 */ /* 0x000e64000c1e1100 */
[----:B-1----:R-:W-:-:S05]  /*4cd0*/  PRMT R23, R218, 0x8880, RZ ;  /* 0x00008880da177816 */ /* 0x002fca00000000ff */
[----:B------:R-:W-:-:S07]  /*4ce0*/  IMAD R226, R23, R216, RZ ;  /* 0x000000d817e27224 */ /* 0x000fce00078e02ff */
.L_x_171:
[----:B------:R-:W-:Y:S05]  /*4cf0*/  BSYNC B1 ;  /* 0x0000000000017941 */ /* 0x000fea0003800000 */
.L_x_170:
[----:B-1----:R-:W-:Y:S01]  /*4d00*/  @!P3 IMAD R23, R188, R217, R226 ;  /* 0x000000d9bc17b224 */ /* 0x002fe200078e02e2 */
[----:B------:R-:W-:Y:S04]  /*4d10*/  BSSY B1, `(.L_x_172) ;  /* 0x0000006000017945 */ /* 0x000fe80003800000 */
[----:B------:R1:W-:Y:S01]  /*4d20*/  @!P3 STG.E.U8 desc[UR36][R4.64+0x88], R23 ;  /* 0x000088170400b986 */ /* 0x0003e2000c101124 */
[----:B------:R-:W-:Y:S05]  /*4d30*/  @P5 BRA `(.L_x_173) ;  /* 0x00000000000c5947 */ /* 0x000fea0003800000 */
[----:B------:R-:W1:Y:S02]  /*4d40*/  LDG.E.U8 R218, desc[UR36][R222.64+0x89] ;  /* 0x00008924deda7981 */ /* 0x000e64000c1e1100 */
[----:B-1----:R-:W-:-:S05]  /*4d50*/  PRMT R23, R218, 0x8880, RZ ;  /* 0x00008880da177816 */ /* 0x002fca00000000ff */
[----:B------:R-:W-:-:S07]  /*4d60*/  IMAD R226, R23, R216, RZ ;  /* 0x000000d817e27224 */ /* 0x000fce00078e02ff */
.L_x_173:
[----:B------:R-:W-:Y:S05]  /*4d70*/  BSYNC B1 ;  /* 0x0000000000017941 */ /* 0x000fea0003800000 */
.L_x_172:
[----:B------:R-:W-:Y:S01]  /*4d80*/  @!P5 IMAD R189, R189, R217, R226 ;  /* 0x000000d9bdbdd224 */ /* 0x000fe200078e02e2 */
[----:B------:R-:W-:Y:S04]  /*4d90*/  BSSY B1, `(.L_x_174) ;  /* 0x0000006000017945 */ /* 0x000fe80003800000 */
[----:B------:R0:W-:Y:S01]  /*4da0*/  @!P5 STG.E.U8 desc[UR36][R4.64+0x89], R189 ;  /* 0x000089bd0400d986 */ /* 0x0001e2000c101124 */
[----:B------:R-:W-:Y:S05]  /*4db0*/  @P2 BRA `(.L_x_175) ;  /* 0x00000000000c2947 */ /* 0x000fea0003800000 */
[----:B------:R-:W1:Y:S02]  /*4dc0*/  LDG.E.U8 R218, desc[UR36][R228.64+0x88] ;  /* 0x00008824e4da7981 */ /* 0x000e64000c1e1100 */
[----:B-1----:R-:W-:-:S05]  /*4dd0*/  PRMT R23, R218, 0x8880, RZ ;  /* 0x00008880da177816 */ /* 0x002fca00000000ff */
[----:B------:R-:W-:-:S07]  /*4de0*/  IMAD R226, R23, R216, RZ ;  /* 0x000000d817e27224 */ /* 0x000fce00078e02ff */
.L_x_175:
[----:B------:R-:W-:Y:S05]  /*4df0*/  BSYNC B1 ;  /* 0x0000000000017941 */ /* 0x000fea0003800000 */
.L_x_174:
        /* <DEDUP_REMOVED lines=11> */
.L_x_177:
[----:B------:R-:W-:Y:S05]  /*4eb0*/  BSYNC B1 ;  /* 0x0000000000017941 */ /* 0x000fea0003800000 */
.L_x_176:
[----:B------:R-:W-:Y:S01]  /*4ec0*/  @!P4 IMAD R191, R191, R217, R226 ;  /* 0x000000d9bfbfc224 */ /* 0x000fe200078e02e2 */
[----:B------:R-:W-:Y:S04]  /*4ed0*/  BSSY B1, `(.L_x_178) ;  /* 0x0000006000017945 */ /* 0x000fe80003800000 */
[----:B------:R0:W-:Y:S01]  /*4ee0*/  @!P4 STG.E.U8 desc[UR36][R8.64+0x89], R191 ;  /* 0x000089bf0800c986 */ /* 0x0001e2000c101124 */
[----:B------:R-:W-:Y:S05]  /*4ef0*/  @P3 BRA `(.L_x_179) ;  /* 0x00000000000c3947 */ /* 0x000fea0003800000 */
[----:B------:R-:W1:Y:S02]  /*4f00*/  LDG.E.U8 R218, desc[UR36][R222.64+0x90] ;  /* 0x00009024deda7981 */ /* 0x000e64000c1e1100 */
[----:B-1----:R-:W-:-:S05]  /*4f10*/  PRMT R23, R218, 0x8880, RZ ;  /* 0x00008880da177816 */ /* 0x002fca00000000ff */
[----:B------:R-:W-:-:S07]  /*4f20*/  IMAD R226, R23, R216, RZ ;  /* 0x000000d817e27224 */ /* 0x000fce00078e02ff */
.L_x_179:
[----:B------:R-:W-:Y:S05]  /*4f30*/  BSYNC B1 ;  /* 0x0000000000017941 */ /* 0x000fea0003800000 */
.L_x_178:
[----:B-1----:R-:W-:Y:S01]  /*4f40*/  @!P3 IMAD R23, R192, R217, R226 ;  /* 0x000000d9c017b224 */ /* 0x002fe200078e02e2 */
[----:B------:R-:W-:Y:S04]  /*4f50*/  BSSY B1, `(.L_x_180) ;  /* 0x0000006000017945 */ /* 0x000fe80003800000 */
[----:B------:R1:W-:Y:S01]  /*4f60*/  @!P3 STG.E.U8 desc[UR36][R4.64+0x90], R23 ;  /* 0x000090170400b986 */ /* 0x0003e2000c101124 */
[----:B------:R-:W-:Y:S05]  /*4f70*/  @P5 BRA `(.L_x_181) ;  /* 0x00000000000c5947 */ /* 0x000fea0003800000 */
[----:B------:R-:W1:Y:S02]  /*4f80*/  LDG.E.U8 R218, desc[UR36][R222.64+0x91] ;  /* 0x00009124deda7981 */ /* 0x000e64000c1e1100 */
[----:B-1----:R-:W-:-:S05]  /*4f90*/  PRMT R23, R218, 0x8880, RZ ;  /* 0x00008880da177816 */ /* 0x002fca00000000ff */
[----:B------:R-:W-:-:S07]  /*4fa0*/  IMAD R226, R23, R216, RZ ;  /* 0x000000d817e27224 */ /* 0x000fce00078e02ff */
.L_x_181:
[----:B------:R-:W-:Y:S05]  /*4fb0*/  BSYNC B1 ;  /* 0x0000000000017941 */ /* 0x000fea0003800000 */
.L_x_180:
[----:B------:R-:W-:Y:S01]  /*4fc0*/  @!P5 IMAD R193, R193, R217, R226 ;  /* 0x000000d9c1c1d224 */ /* 0x000fe200078e02e2 */
[----:B------:R-:W-:Y:S04]  /*4fd0*/  BSSY B1, `(.L_x_182) ;  /* 0x0000006000017945 */ /* 0x000fe80003800000 */
[----:B------:R0:W-:Y:S01]  /*4fe0*/  @!P5 STG.E.U8 desc[UR36][R4.64+0x91], R193 ;  /* 0x000091c10400d986 */ /* 0x0001e2000c101124 */
[----:B------:R-:W-:Y:S05]  /*4ff0*/  @P2 BRA `(.L_x_183) ;  /* 0x00000000000c2947 */ /* 0x000fea0003800000 */
[----:B------:R-:W1:Y:S02]  /*5000*/  LDG.E.U8 R218, desc[UR36][R228.64+0x90] ;  /* 0x00009024e4da7981 */ /* 0x000e64000c1e1100 */
[----:B-1----:R-:W-:-:S05]  /*5010*/  PRMT R23, R218, 0x8880, RZ ;  /* 0x00008880da177816 */ /* 0x002fca00000000ff */
[----:B------:R-:W-:-:S07]  /*5020*/  IMAD R226, R23, R216, RZ ;  /* 0x000000d817e27224 */ /* 0x000fce00078e02ff */
.L_x_183:
[----:B------:R-:W-:Y:S05]  /*5030*/  BSYNC B1 ;  /* 0x0000000000017941 */ /* 0x000fea0003800000 */
.L_x_182:
        /* <DEDUP_REMOVED lines=11> */
.L_x_185:
[----:B------:R-:W-:Y:S05]  /*50f0*/  BSYNC B1 ;  /* 0x0000000000017941 */ /* 0x000fea0003800000 */
.L_x_184:
[----:B------:R-:W-:Y:S01]  /*5100*/  @!P4 IMAD R195, R195, R217, R226 ;  /* 0x000000d9c3c3c224 */ /* 0x000fe200078e02e2 */
[----:B------:R-:W-:Y:S04]  /*5110*/  BSSY B1, `(.L_x_186) ;  /* 0x0000006000017945 */ /* 0x000fe80003800000 */
[----:B------:R0:W-:Y:S01]  /*5120*/  @!P4 STG.E.U8 desc[UR36][R8.64+0x91], R195 ;  /* 0x000091c30800c986 */ /* 0x0001e2000c101124 */
[----:B------:R-:W-:Y:S05]  /*5130*/  @P3 BRA `(.L_x_187) ;  /* 0x00000000000c3947 */ /* 0x000fea0003800000 */
[----:B------:R-:W1:Y:S02]  /*5140*/  LDG.E.U8 R218, desc[UR36][R222.64+0x98] ;  /* 0x00009824deda7981 */ /* 0x000e64000c1e1100 */
[----:B-1----:R-:W-:-:S05]  /*5150*/  PRMT R23, R218, 0x8880, RZ ;  /* 0x00008880da177816 */ /* 0x002fca00000000ff */
[----:B------:R-:W-:-:S07]  /*5160*/  IMAD R226, R23, R216, RZ ;  /* 0x000000d817e27224 */ /* 0x000fce00078e02ff */
.L_x_187:
[----:B------:R-:W-:Y:S05]  /*5170*/  BSYNC B1 ;  /* 0x0000000000017941 */ /* 0x000fea0003800000 */
.L_x_186:
[----:B-1----:R-:W-:Y:S01]  /*5180*/  @!P3 IMAD R23, R196, R217, R226 ;  /* 0x000000d9c417b224 */ /* 0x002fe200078e02e2 */
[----:B------:R-:W-:Y:S04]  /*5190*/  BSSY B1, `(.L_x_188) ;  /* 0x0000006000017945 */ /* 0x000fe80003800000 */
[----:B------:R1:W-:Y:S01]  /*51a0*/  @!P3 STG.E.U8 desc[UR36][R4.64+0x98], R23 ;  /* 0x000098170400b986 */ /* 0x0003e2000c101124 */
[----:B------:R-:W-:Y:S05]  /*51b0*/  @P5 BRA `(.L_x_189) ;  /* 0x00000000000c5947 */ /* 0x000fea0003800000 */
[----:B------:R-:W1:Y:S02]  /*51c0*/  LDG.E.U8 R218, desc[UR36][R222.64+0x99] ;  /* 0x00009924deda7981 */ /* 0x000e64000c1e1100 */
[----:B-1----:R-:W-:-:S05]  /*51d0*/  PRMT R23, R218, 0x8880, RZ ;  /* 0x00008880da177816 */ /* 0x002fca00000000ff */
[----:B------:R-:W-:-:S07]  /*51e0*/  IMAD R226, R23, R216, RZ ;  /* 0x000000d817e27224 */ /* 0x000fce00078e02ff */
.L_x_189:
[----:B------:R-:W-:Y:S05]  /*51f0*/  BSYNC B1 ;  /* 0x0000000000017941 */ /* 0x000fea0003800000 */
.L_x_188:
[----:B------:R-:W-:Y:S01]  /*5200*/  @!P5 IMAD R197, R197, R217, R226 ;  /* 0x000000d9c5c5d224 */ /* 0x000fe200078e02e2 */
[----:B------:R-:W-:Y:S04]  /*5210*/  BSSY B1, `(.L_x_190) ;  /* 0x0000006000017945 */ /* 0x000fe80003800000 */
[----:B------:R0:W-:Y:S01]  /*5220*/  @!P5 STG.E.U8 desc[UR36][R4.64+0x99], R197 ;  /* 0x000099c50400d986 */ /* 0x0001e2000c101124 */
[----:B------:R-:W-:Y:S05]  /*5230*/  @P2 BRA `(.L_x_191) ;  /* 0x00000000000c2947 */ /* 0x000fea0003800000 */
[----:B------:R-:W1:Y:S02]  /*5240*/  LDG.E.U8 R218, desc[UR36][R228.64+0x98] ;  /* 0x00009824e4da7981 */ /* 0x000e64000c1e1100 */
[----:B-1----:R-:W-:-:S05]  /*5250*/  PRMT R23, R218, 0x8880, RZ ;  /* 0x00008880da177816 */ /* 0x002fca00000000ff */
[----:B------:R-:W-:-:S07]  /*5260*/  IMAD R226, R23, R216, RZ ;  /* 0x000000d817e27224 */ /* 0x000fce00078e02ff */
.L_x_191:
[----:B------:R-:W-:Y:S05]  /*5270*/  BSYNC B1 ;  /* 0x0000000000017941 */ /* 0x000fea0003800000 */
.L_x_190:
        /* <DEDUP_REMOVED lines=11> */
.L_x_193:
[----:B------:R-:W-:Y:S05]  /*5330*/  BSYNC B1 ;  /* 0x0000000000017941 */ /* 0x000fea0003800000 */
.L_x_192:
[----:B------:R-:W-:Y:S01]  /*5340*/  @!P4 IMAD R199, R199, R217, R226 ;  /* 0x000000d9c7c7c224 */ /* 0x000fe200078e02e2 */
[----:B------:R-:W-:Y:S04]  /*5350*/  BSSY B1, `(.L_x_194) ;  /* 0x0000006000017945 */ /* 0x000fe80003800000 */
[----:B------:R0:W-:Y:S01]  /*5360*/  @!P4 STG.E.U8 desc[UR36][R8.64+0x99], R199 ;  /* 0x000099c70800c986 */ /* 0x0001e2000c101124 */
[----:B------:R-:W-:Y:S05]  /*5370*/  @P3 BRA `(.L_x_195) ;  /* 0x00000000000c3947 */ /* 0x000fea0003800000 */
[----:B------:R-:W1:Y:S02]  /*5380*/  LDG.E.U8 R218, desc[UR36][R222.64+0xa0] ;  /* 0x0000a024deda7981 */ /* 0x000e64000c1e1100 */
[----:B-1----:R-:W-:-:S05]  /*5390*/  PRMT R23, R218, 0x8880, RZ ;  /* 0x00008880da177816 */ /* 0x002fca00000000ff */
[----:B------:R-:W-:-:S07]  /*53a0*/  IMAD R226, R23, R216, RZ ;  /* 0x000000d817e27224 */ /* 0x000fce00078e02ff */
.L_x_195:
[----:B------:R-:W-:Y:S05]  /*53b0*/  BSYNC B1 ;  /* 0x0000000000017941 */ /* 0x000fea0003800000 */
.L_x_194:
[----:B-1----:R-:W-:Y:S01]  /*53c0*/  @!P3 IMAD R23, R200, R217, R226 ;  /* 0x000000d9c817b224 */ /* 0x002fe200078e02e2 */
[----:B------:R-:W-:Y:S04]  /*53d0*/  BSSY B1, `(.L_x_196) ;  /* 0x0000006000017945 */ /* 0x000fe80003800000 */
[----:B------:R1:W-:Y:S01]  /*53e0*/  @!P3 STG.E.U8 desc[UR36][R4.64+0xa0], R23 ;  /* 0x0000a0170400b986 */ /* 0x0003e2000c101124 */
[----:B------:R-:W-:Y:S05]  /*53f0*/  @P5 BRA `(.L_x_197) ;  /* 0x00000000000c5947 */ /* 0x000fea0003800000 */
[----:B------:R-:W1:Y:S02]  /*5400*/  LDG.E.U8 R218, desc[UR36][R222.64+0xa1] ;  /* 0x0000a124deda7981 */ /* 0x000e64000c1e1100 */
[----:B-1----:R-:W-:-:S05]  /*5410*/  PRMT R23, R218, 0x8880, RZ ;  /* 0x00008880da177816 */ /* 0x002fca00000000ff */
[----:B------:R-:W-:-:S07]  /*5420*/  IMAD R226, R23, R216, RZ ;  /* 0x000000d817e27224 */ /* 0x000fce00078e02ff */
.L_x_197:
[----:B------:R-:W-:Y:S05]  /*5430*/  BSYNC B1 ;  /* 0x0000000000017941 */ /* 0x000fea0003800000 */
.L_x_196:
[----:B------:R-:W-:Y:S01]  /*5440*/  @!P5 IMAD R201, R201, R217, R226 ;  /* 0x000000d9c9c9d224 */ /* 0x000fe200078e02e2 */
[----:B------:R-:W-:Y:S04]  /*5450*/  BSSY B1, `(.L_x_198) ;  /* 0x0000006000017945 */ /* 0x000fe80003800000 */
[----:B------:R0:W-:Y:S01]  /*5460*/  @!P5 STG.E.U8 desc[UR36][R4.64+0xa1], R201 ;  /* 0x0000a1c90400d986 */ /* 0x0001e2000c101124 */
[----:B------:R-:W-:Y:S05]  /*5470*/  @P2 BRA `(.L_x_199) ;  /* 0x00000000000c2947 */ /* 0x000fea0003800000 */
[----:B------:R-:W1:Y:S02]  /*5480*/  LDG.E.U8 R218, desc[UR36][R228.64+0xa0] ;  /* 0x0000a024e4da7981 */ /* 0x000e64000c1e1100 */
[----:B-1----:R-:W-:-:S05]  /*5490*/  PRMT R23, R218, 0x8880, RZ ;  /* 0x00008880da177816 */ /* 0x002fca00000000ff */
[----:B------:R-:W-:-:S07]  /*54a0*/  IMAD R226, R23, R216, RZ ;  /* 0x000000d817e27224 */ /* 0x000fce00078e02ff */
.L_x_199:
[----:B------:R-:W-:Y:S05]  /*54b0*/  BSYNC B1 ;  /* 0x0000000000017941 */ /* 0x000fea0003800000 */
.L_x_198:
        /* <DEDUP_REMOVED lines=11> */
.L_x_201:
[----:B------:R-:W-:Y:S05]  /*5570*/  BSYNC B1 ;  /* 0x0000000000017941 */ /* 0x000fea0003800000 */
.L_x_200:
[----:B------:R-:W-:Y:S01]  /*5580*/  @!P4 IMAD R203, R203, R217, R226 ;  /* 0x000000d9cbcbc224 */ /* 0x000fe200078e02e2 */
[----:B------:R-:W-:Y:S04]  /*5590*/  BSSY B1, `(.L_x_202) ;  /* 0x0000006000017945 */ /* 0x000fe80003800000 */
[----:B------:R0:W-:Y:S01]  /*55a0*/  @!P4 STG.E.U8 desc[UR36][R8.64+0xa1], R203 ;  /* 0x0000a1cb0800c986 */ /* 0x0001e2000c101124 */
[----:B------:R-:W-:Y:S05]  /*55b0*/  @P3 BRA `(.L_x_203) ;  /* 0x00000000000c3947 */ /* 0x000fea0003800000 */
[----:B------:R-:W1:Y:S02]  /*55c0*/  LDG.E.U8 R218, desc[UR36][R222.64+0xa8] ;  /* 0x0000a824deda7981 */ /* 0x000e64000c1e1100 */
[----:B-1----:R-:W-:-:S05]  /*55d0*/  PRMT R23, R218, 0x8880, RZ ;  /* 0x00008880da177816 */ /* 0x002fca00000000ff */
[----:B------:R-:W-:-:S07]  /*55e0*/  IMAD R226, R23, R216, RZ ;  /* 0x000000d817e27224 */ /* 0x000fce00078e02ff */
.L_x_203:
[----:B------:R-:W-:Y:S05]  /*55f0*/  BSYNC B1 ;  /* 0x0000000000017941 */ /* 0x000fea0003800000 */
.L_x_202:
[----:B-1----:R-:W-:Y:S01]  /*5600*/  @!P3 IMAD R23, R204, R217, R226 ;  /* 0x000000d9cc17b224 */ /* 0x002fe200078e02e2 */
[----:B------:R-:W-:Y:S04]  /*5610*/  BSSY B1, `(.L_x_204) ;  /* 0x0000006000017945 */ /* 0x000fe80003800000 */
[----:B------:R1:W-:Y:S01]  /*5620*/  @!P3 STG.E.U8 desc[UR36][R4.64+0xa8], R23 ;  /* 0x0000a8170400b986 */ /* 0x0003e2000c101124 */
[----:B------:R-:W-:Y:S05]  /*5630*/  @P5 BRA `(.L_x_205) ;  /* 0x00000000000c5947 */ /* 0x000fea0003800000 */
[----:B------:R-:W1:Y:S02]  /*5640*/  LDG.E.U8 R218, desc[UR36][R222.64+0xa9] ;  /* 0x0000a924deda7981 */ /* 0x000e64000c1e1100 */
[----:B-1----:R-:W-:-:S05]  /*5650*/  PRMT R23, R218, 0x8880, RZ ;  /* 0x00008880da177816 */ /* 0x002fca00000000ff */
[----:B------:R-:W-:-:S07]  /*5660*/  IMAD R226, R23, R216, RZ ;  /* 0x000000d817e27224 */ /* 0x000fce00078e02ff */
.L_x_205:
[----:B------:R-:W-:Y:S05]  /*5670*/  BSYNC B1 ;  /* 0x0000000000017941 */ /* 0x000fea0003800000 */
.L_x_204:
[----:B------:R-:W-:Y:S01]  /*5680*/  @!P5 IMAD R205, R205, R217, R226 ;  /* 0x000000d9cdcdd224 */ /* 0x000fe200078e02e2 */
[----:B------:R-:W-:Y:S04]  /*5690*/  BSSY B1, `(.L_x_206) ;  /* 0x0000006000017945 */ /* 0x000fe80003800000 */
[----:B------:R0:W-:Y:S01]  /*56a0*/  @!P5 STG.E.U8 desc[UR36][R4.64+0xa9], R205 ;  /* 0x0000a9cd0400d986 */ /* 0x0001e2000c101124 */
[----:B------:R-:W-:Y:S05]  /*56b0*/  @P2 BRA `(.L_x_207) ;  /* 0x00000000000c2947 */ /* 0x000fea0003800000 */
[----:B------:R-:W1:Y:S02]  /*56c0*/  LDG.E.U8 R218, desc[UR36][R228.64+0xa8] ;  /* 0x0000a824e4da7981 */ /* 0x000e64000c1e1100 */
[----:B-1----:R-:W-:-:S05]  /*56d0*/  PRMT R23, R218, 0x8880, RZ ;  /* 0x00008880da177816 */ /* 0x002fca00000000ff */
[----:B------:R-:W-:-:S07]  /*56e0*/  IMAD R226, R23, R216, RZ ;  /* 0x000000d817e27224 */ /* 0x000fce00078e02ff */
.L_x_207:
[----:B------:R-:W-:Y:S05]  /*56f0*/  BSYNC B1 ;  /* 0x0000000000017941 */ /* 0x000fea0003800000 */
.L_x_206:
        /* <DEDUP_REMOVED lines=11> */
.L_x_209:
[----:B------:R-:W-:Y:S05]  /*57b0*/  BSYNC B1 ;  /* 0x0000000000017941 */ /* 0x000fea0003800000 */
.L_x_208:
[----:B------:R-:W-:Y:S01]  /*57c0*/  @!P4 IMAD R207, R207, R217, R226 ;  /* 0x000000d9cfcfc224 */ /* 0x000fe200078e02e2 */
[----:B------:R-:W-:Y:S04]  /*57d0*/  BSSY B1, `(.L_x_210) ;  /* 0x0000006000017945 */ /* 0x000fe80003800000 */
[----:B------:R0:W-:Y:S01]  /*57e0*/  @!P4 STG.E.U8 desc[UR36][R8.64+0xa9], R207 ;  /* 0x0000a9cf0800c986 */ /* 0x0001e2000c101124 */
[----:B------:R-:W-:Y:S05]  /*57f0*/  @P3 BRA `(.L_x_211) ;  /* 0x00000000000c3947 */ /* 0x000fea0003800000 */
[----:B------:R-:W1:Y:S02]  /*5800*/  LDG.E.U8 R218, desc[UR36][R222.64+0xb0] ;  /* 0x0000b024deda7981 */ /* 0x000e64000c1e1100 */
[----:B-1----:R-:W-:-:S05]  /*5810*/  PRMT R23, R218, 0x8880, RZ ;  /* 0x00008880da177816 */ /* 0x002fca00000000ff */
[----:B------:R-:W-:-:S07]  /*5820*/  IMAD R226, R23, R216, RZ ;  /* 0x000000d817e27224 */ /* 0x000fce00078e02ff */
.L_x_211:
[----:B------:R-:W-:Y:S05]  /*5830*/  BSYNC B1 ;  /* 0x0000000000017941 */ /* 0x000fea0003800000 */
.L_x_210:
[----:B-1----:R-:W-:Y:S01]  /*5840*/  @!P3 IMAD R23, R208, R217, R226 ;  /* 0x000000d9d017b224 */ /* 0x002fe200078e02e2 */
[----:B------:R-:W-:Y:S04]  /*5850*/  BSSY B1, `(.L_x_212) ;  /* 0x0000006000017945 */ /* 0x000fe80003800000 */
[----:B------:R1:W-:Y:S01]  /*5860*/  @!P3 STG.E.U8 desc[UR36][R4.64+0xb0], R23 ;  /* 0x0000b0170400b986 */ /* 0x0003e2000c101124 */
[----:B------:R-:W-:Y:S05]  /*5870*/  @P5 BRA `(.L_x_213) ;  /* 0x00000000000c5947 */ /* 0x000fea0003800000 */
[----:B------:R-:W1:Y:S02]  /*5880*/  LDG.E.U8 R218, desc[UR36][R222.64+0xb1] ;  /* 0x0000b124deda7981 */ /* 0x000e64000c1e1100 */
[----:B-1----:R-:W-:-:S05]  /*5890*/  PRMT R23, R218, 0x8880, RZ ;  /* 0x00008880da177816 */ /* 0x002fca00000000ff */
[----:B------:R-:W-:-:S07]  /*58a0*/  IMAD R226, R23, R216, RZ ;  /* 0x000000d817e27224 */ /* 0x000fce00078e02ff */
.L_x_213:
[----:B------:R-:W-:Y:S05]  /*58b0*/  BSYNC B1 ;  /* 0x0000000000017941 */ /* 0x000fea0003800000 */
.L_x_212:
[----:B------:R-:W-:Y:S01]  /*58c0*/  @!P5 IMAD R209, R209, R217, R226 ;  /* 0x000000d9d1d1d224 */ /* 0x000fe200078e02e2 */
[----:B------:R-:W-:Y:S04]  /*58d0*/  BSSY B1, `(.L_x_214) ;  /* 0x0000006000017945 */ /* 0x000fe80003800000 */
[----:B------:R0:W-:Y:S01]  /*58e0*/  @!P5 STG.E.U8 desc[UR36][R4.64+0xb1], R209 ;  /* 0x0000b1d10400d986 */ /* 0x0001e2000c101124 */
[----:B------:R-:W-:Y:S05]  /*58f0*/  @P2 BRA `(.L_x_215) ;  /* 0x00000000000c2947 */ /* 0x000fea0003800000 */
[----:B------:R-:W1:Y:S02]  /*5900*/  LDG.E.U8 R218, desc[UR36][R228.64+0xb0] ;  /* 0x0000b024e4da7981 */ /* 0x000e64000c1e1100 */
[----:B-1----:R-:W-:-:S05]  /*5910*/  PRMT R23, R218, 0x8880, RZ ;  /* 0x00008880da177816 */ /* 0x002fca00000000ff */
[----:B------:R-:W-:-:S07]  /*5920*/  IMAD R226, R23, R216, RZ ;  /* 0x000000d817e27224 */ /* 0x000fce00078e02ff */
.L_x_215:
[----:B------:R-:W-:Y:S05]  /*5930*/  BSYNC B1 ;  /* 0x0000000000017941 */ /* 0x000fea0003800000 */
.L_x_214:
[C---:B------:R-:W-:Y:S01]  /*5940*/  ISETP.LT.OR P4, PT, R3.reuse, 0xb2, !P1 ;  /* 0x000000b20300780c */ /* 0x040fe20004f81670 */
[----:B-1----:R-:W-:Y:S01]  /*5950*/  @!P2 IMAD R23, R210, R217, R226 ;  /* 0x000000d9d217a224 */ /* 0x002fe200078e02e2 */
[----:B------:R-:W-:Y:S01]  /*5960*/  BSSY B1, `(.L_x_216) ;  /* 0x000000b000017945 */ /* 0x000fe20003800000 */
[C---:B------:R-:W-:Y:S02]  /*5970*/  ISETP.LT.OR P3, PT, R3.reuse, 0xb9, !P0 ;  /* 0x000000b90300780c */ /* 0x040fe40004761670 */
[----:B------:R-:W-:Y:S01]  /*5980*/  IADD3 R123, P5, R220, 0x80, RZ ;  /* 0x00000080dc7b7810 */ /* 0x000fe20007fbe0ff */
[----:B------:R1:W-:Y:S01]  /*5990*/  @!P2 STG.E.U8 desc[UR36][R8.64+0xb0], R23 ;  /* 0x0000b0170800a986 */ /* 0x0003e2000c101124 */
[C---:B------:R-:W-:Y:S02]  /*59a0*/  ISETP.LT.OR P2, PT, R3.reuse, 0xb9, !P1 ;  /* 0x000000b90300780c */ /* 0x040fe40004f41670 */
[C---:B------:R-:W-:Y:S02]  /*59b0*/  ISETP.LT.OR P0, PT, R3.reuse, 0xba, !P0 ;  /* 0x000000ba0300780c */ /* 0x040fe40004701670 */
[----:B------:R-:W-:-:S02]  /*59c0*/  ISETP.LT.OR P1, PT, R3, 0xba, !P1 ;  /* 0x000000ba0300780c */ /* 0x000fc40004f21670 */
[----:B------:R-:W-:Y:S11]  /*59d0*/  @P4 BRA `(.L_x_217) ;  /* 0x00000000000c4947 */ /* 0x000ff60003800000 */
[----:B------:R-:W1:Y:S02]  /*59e0*/  LDG.E.U8 R218, desc[UR36][R228.64+0xb1] ;  /* 0x0000b124e4da7981 */ /* 0x000e64000c1e1100 */
[----:B-1----:R-:W-:-:S05]  /*59f0*/  PRMT R23, R218, 0x8880, RZ ;  /* 0x00008880da177816 */ /* 0x002fca00000000ff */
[----:B------:R-:W-:-:S07]  /*5a00*/  IMAD R226, R23, R216, RZ ;  /* 0x000000d817e27224 */ /* 0x000fce00078e02ff */
.L_x_217:
[----:B------:R-:W-:Y:S05]  /*5a10*/  BSYNC B1 ;  /* 0x0000000000017941 */ /* 0x000fea0003800000 */
.L_x_216:
[----:B------:R-:W-:Y:S01]  /*5a20*/  @!P4 IMAD R211, R211, R217, R226 ;  /* 0x000000d9d3d3c224 */ /* 0x000fe200078e02e2 */
[----:B------:R-:W-:Y:S04]  /*5a30*/  BSSY B1, `(.L_x_218) ;  /* 0x0000006000017945 */ /* 0x000fe80003800000 */
[----:B------:R0:W-:Y:S01]  /*5a40*/  @!P4 STG.E.U8 desc[UR36][R8.64+0xb1], R211 ;  /* 0x0000b1d30800c986 */ /* 0x0001e2000c101124 */
[----:B------:R-:W-:Y:S05]  /*5a50*/  @P3 BRA `(.L_x_219) ;  /* 0x00000000000c3947 */ /* 0x000fea0003800000 */
[----:B------:R-:W1:Y:S02]  /*5a60*/  LDG.E.U8 R218, desc[UR36][R222.64+0xb8] ;  /* 0x0000b824deda7981 */ /* 0x000e64000c1e1100 */
[----:B-1----:R-:W-:-:S05]  /*5a70*/  PRMT R23, R218, 0x8880, RZ ;  /* 0x00008880da177816 */ /* 0x002fca00000000ff */
[----:B------:R-:W-:-:S07]  /*5a80*/  IMAD R226, R23, R216, RZ ;  /* 0x000000d817e27224 */ /* 0x000fce00078e02ff */
.L_x_219:
[----:B------:R-:W-:Y:S05]  /*5a90*/  BSYNC B1 ;  /* 0x0000000000017941 */ /* 0x000fea0003800000 */
.L_x_218:
[----:B-1----:R-:W-:Y:S01]  /*5aa0*/  @!P3 IMAD R23, R212, R217, R226 ;  /* 0x000000d9d417b224 */ /* 0x002fe200078e02e2 */
[----:B------:R-:W-:Y:S01]  /*5ab0*/  BSSY B1, `(.L_x_220) ;  /* 0x0000007000017945 */ /* 0x000fe20003800000 */
[----:B------:R-:W-:-:S03]  /*5ac0*/  IMAD.X R221, RZ, RZ, R221, P5 ;  /* 0x000000ffffdd7224 */ /* 0x000fc600028e06dd */
[----:B------:R1:W-:Y:S01]  /*5ad0*/  @!P3 STG.E.U8 desc[UR36][R4.64+0xb8], R23 ;  /* 0x0000b8170400b986 */ /* 0x0003e2000c101124 */
[----:B------:R-:W-:Y:S05]  /*5ae0*/  @P0 BRA `(.L_x_221) ;  /* 0x00000000000c0947 */ /* 0x000fea0003800000 */
[----:B------:R-:W1:Y:S02]  /*5af0*/  LDG.E.U8 R218, desc[UR36][R222.64+0xb9] ;  /* 0x0000b924deda7981 */ /* 0x000e64000c1e1100 */
[----:B-1----:R-:W-:-:S05]  /*5b00*/  PRMT R23, R218, 0x8880, RZ ;  /* 0x00008880da177816 */ /* 0x002fca00000000ff */
[----:B------:R-:W-:-:S07]  /*5b10*/  IMAD R226, R23, R216, RZ ;  /* 0x000000d817e27224 */ /* 0x000fce00078e02ff */
.L_x_221:
[----:B------:R-:W-:Y:S05]  /*5b20*/  BSYNC B1 ;  /* 0x0000000000017941 */ /* 0x000fea0003800000 */
.L_x_220:
[----:B------:R-:W-:Y:S01]  /*5b30*/  @!P0 IMAD R213, R213, R217, R226 ;  /* 0x000000d9d5d58224 */ /* 0x000fe200078e02e2 */
[----:B------:R-:W-:Y:S01]  /*5b40*/  BSSY B1, `(.L_x_222) ;  /* 0x0000007000017945 */ /* 0x000fe20003800000 */
[----:B------:R-:W-:-:S03]  /*5b50*/  IMAD R122, R221, R12, RZ ;  /* 0x0000000cdd7a7224 */ /* 0x000fc600078e02ff */
[----:B------:R0:W-:Y:S01]  /*5b60*/  @!P0 STG.E.U8 desc[UR36][R4.64+0xb9], R213 ;  /* 0x0000b9d504008986 */ /* 0x0001e2000c101124 */
[----:B------:R-:W-:Y:S05]  /*5b70*/  @P2 BRA `(.L_x_223) ;  /* 0x00000000000c2947 */ /* 0x000fea0003800000 */
[----:B------:R-:W0:Y:S02]  /*5b80*/  LDG.E.U8 R218, desc[UR36][R228.64+0xb8] ;  /* 0x0000b824e4da7981 */ /* 0x000e24000c1e1100 */
[----:B012-4-:R-:W-:-:S05]  /*5b90*/  PRMT R5, R218, 0x8880, RZ ;  /* 0x00008880da057816 */ /* 0x017fca00000000ff */
[----:B------:R-:W-:-:S07]  /*5ba0*/  IMAD R226, R5, R216, RZ ;  /* 0x000000d805e27224 */ /* 0x000fce00078e02ff */
.L_x_223:
[----:B------:R-:W-:Y:S05]  /*5bb0*/  BSYNC B1 ;  /* 0x0000000000017941 */ /* 0x000fea0003800000 */
.L_x_222:
[----:B012-4-:R-:W-:Y:S01]  /*5bc0*/  @!P2 IMAD R5, R214, R217, R226 ;  /* 0x000000d9d605a224 */ /* 0x017fe200078e02e2 */
[----:B------:R-:W-:Y:S01]  /*5bd0*/  BSSY B1, `(.L_x_224) ;  /* 0x0000009000017945 */ /* 0x000fe20003800000 */
[C---:B------:R-:W-:Y:S02]  /*5be0*/  IMAD R23, R123.reuse, R13, R122 ;  /* 0x0000000d7b177224 */ /* 0x040fe400078e027a */
[CC--:B------:R-:W-:Y:S01]  /*5bf0*/  IMAD.WIDE.U32 R120, R123.reuse, R12.reuse, R120 ;  /* 0x0000000c7b787225 */ /* 0x0c0fe200078e0078 */
[----:B------:R0:W-:Y:S03]  /*5c00*/  @!P2 STG.E.U8 desc[UR36][R8.64+0xb8], R5 ;  /* 0x0000b8050800a986 */ /* 0x0001e6000c101124 */
[----:B------:R-:W-:Y:S01]  /*5c10*/  IMAD.WIDE.U32 R12, R123, R12, R224 ;  /* 0x0000000c7b0c7225 */ /* 0x000fe200078e00e0 */
[----:B------:R-:W-:Y:S06]  /*5c20*/  @P1 BRA `(.L_x_225) ;  /* 0x00000000000c1947 */ /* 0x000fec0003800000 */
[----:B------:R-:W0:Y:S02]  /*5c30*/  LDG.E.U8 R218, desc[UR36][R228.64+0xb9] ;  /* 0x0000b924e4da7981 */ /* 0x000e24000c1e1100 */
[----:B0-----:R-:W-:-:S05]  /*5c40*/  PRMT R5, R218, 0x8880, RZ ;  /* 0x00008880da057816 */ /* 0x001fca00000000ff */
[----:B------:R-:W-:-:S07]  /*5c50*/  IMAD R226, R5, R216, RZ ;  /* 0x000000d805e27224 */ /* 0x000fce00078e02ff */
.L_x_225:
[----:B------:R-:W-:Y:S05]  /*5c60*/  BSYNC B1 ;  /* 0x0000000000017941 */ /* 0x000fea0003800000 */
.L_x_224:
[----:B------:R-:W-:Y:S01]  /*5c70*/  @!P1 IMAD R215, R215, R217, R226 ;  /* 0x000000d9d7d79224 */ /* 0x000fe200078e02e2 */
[----:B------:R-:W-:Y:S01]  /*5c80*/  ISETP.GE.AND P2, PT, R219, 0x81, PT ;  /* 0x00000081db00780c */ /* 0x000fe20003f46270 */
[----:B------:R-:W-:Y:S01]  /*5c90*/  BSSY B1, `(.L_x_226) ;  /* 0x000000c000017945 */ /* 0x000fe20003800000 */
[----:B------:R-:W-:Y:S02]  /*5ca0*/  IADD3 R4, P5, R12, R14, RZ ;  /* 0x0000000e0c047210 */ /* 0x000fe40007fbe0ff */
[----:B------:R1:W-:Y:S01]  /*5cb0*/  @!P1 STG.E.U8 desc[UR36][R8.64+0xb9], R215 ;  /* 0x0000b9d708009986 */ /* 0x0003e2000c101124 */
[----:B------:R-:W-:Y:S02]  /*5cc0*/  ISETP.LT.OR P1, PT, R3, 0x1, !P2 ;  /* 0x000000010300780c */ /* 0x000fe40005721670 */
[----:B0-----:R-:W-:Y:S02]  /*5cd0*/  IADD3.X R5, R15, R13, R23, P5, !PT ;  /* 0x0000000d0f057210 */ /* 0x001fe40002ffe417 */
[----:B------:R-:W-:-:S02]  /*5ce0*/  ISETP.GE.AND P0, PT, R219, 0x89, PT ;  /* 0x00000089db00780c */ /* 0x000fc40003f06270 */
[----:B------:R-:W-:Y:S02]  /*5cf0*/  IADD3 R14, P4, P3, R20, R14, R120 ;  /* 0x0000000e140e7210 */ /* 0x000fe40007b9e078 */
[----:B------:R-:W-:-:S05]  /*5d00*/  ISETP.LT.OR P5, PT, R3, 0x2, !P2 ;  /* 0x000000020300780c */ /* 0x000fca00057a1670 */
[----:B-1----:R-:W-:Y:S08]  /*5d10*/  @P1 BRA `(.L_x_227) ;  /* 0x00000000000c1947 */ /* 0x002ff00003800000 */
[----:B------:R-:W3:Y:S02]  /*5d20*/  LDG.E.U8 R218, desc[UR36][R4.64] ;  /* 0x0000002404da7981 */ /* 0x000ee4000c1e1100 */
[----:B---3--:R-:W-:-:S05]  /*5d30*/  PRMT R9, R218, 0x8880, RZ ;  /* 0x00008880da097816 */ /* 0x008fca00000000ff */
[----:B------:R-:W-:-:S07]  /*5d40*/  IMAD R226, R9, R216, RZ ;  /* 0x000000d809e27224 */ /* 0x000fce00078e02ff */
.L_x_227:
[----:B------:R-:W-:Y:S05]  /*5d50*/  BSYNC B1 ;  /* 0x0000000000017941 */ /* 0x000fea0003800000 */
.L_x_226:
[----:B---3--:R-:W-:Y:S01]  /*5d60*/  @!P1 IMAD R9, R24, R217, R226 ;  /* 0x000000d918099224 */ /* 0x008fe200078e02e2 */
[----:B------:R-:W-:Y:S01]  /*5d70*/  BSSY B1, `(.L_x_228) ;  /* 0x0000007000017945 */ /* 0x000fe20003800000 */
[----:B------:R-:W-:-:S03]  /*5d80*/  IMAD.IADD R120, R23, 0x1, R121 ;  /* 0x0000000117787824 */ /* 0x000fc600078e0279 */
[----:B------:R0:W-:Y:S01]  /*5d90*/  @!P1 STG.E.U8 desc[UR36][R6.64], R9 ;  /* 0x0000000906009986 */ /* 0x0001e2000c101124 */
[----:B------:R-:W-:Y:S05]  /*5da0*/  @P5 BRA `(.L_x_229) ;  /* 0x00000000000c5947 */ /* 0x000fea0003800000 */
[----:B------:R-:W0:Y:S02]  /*5db0*/  LDG.E.U8 R218, desc[UR36][R4.64+0x1] ;  /* 0x0000012404da7981 */ /* 0x000e24000c1e1100 */
[----:B0-----:R-:W-:-:S05]  /*5dc0*/  PRMT R9, R218, 0x8880, RZ ;  /* 0x00008880da097816 */ /* 0x001fca00000000ff */
[----:B------:R-:W-:-:S07]  /*5dd0*/  IMAD R226, R9, R216, RZ ;  /* 0x000000d809e27224 */ /* 0x000fce00078e02ff */
.L_x_229:
[----:B------:R-:W-:Y:S05]  /*5de0*/  BSYNC B1 ;  /* 0x0000000000017941 */ /* 0x000fea0003800000 */
.L_x_228:
[----:B------:R-:W-:Y:S01]  /*5df0*/  ISETP.LT.OR P1, PT, R3, 0x1, !P0 ;  /* 0x000000010300780c */ /* 0x000fe20004721670 */
[----:B------:R-:W-:Y:S01]  /*5e00*/  @!P5 IMAD R25, R25, R217, R226 ;  /* 0x000000d91919d224 */ /* 0x000fe200078e02e2 */
[----:B------:R-:W-:Y:S01]  /*5e10*/  BSSY B1, `(.L_x_230) ;  /* 0x000000a000017945 */ /* 0x000fe20003800000 */
[----:B------:R-:W-:Y:S02]  /*5e20*/  IADD3.X R15, R225, R15, R120, P4, P3 ;  /* 0x0000000fe10f7210 */ /* 0x000fe400027e6478 */
[C---:B------:R-:W-:Y:S01]  /*5e30*/  ISETP.LT.OR P4, PT, R3.reuse, 0x2, !P0 ;  /* 0x000000020300780c */ /* 0x040fe20004781670 */
[----:B------:R1:W-:Y:S01]  /*5e40*/  @!P5 STG.E.U8 desc[UR36][R6.64+0x1], R25 ;  /* 0x000001190600d986 */ /* 0x0003e2000c101124 */
[C---:B------:R-:W-:Y:S02]  /*5e50*/  ISETP.LT.OR P5, PT, R3.reuse, 0x9, !P2 ;  /* 0x000000090300780c */ /* 0x040fe400057a1670 */
[----:B------:R-:W-:-:S04]  /*5e60*/  ISETP.LT.OR P3, PT, R3, 0xa, !P2 ;  /* 0x0000000a0300780c */ /* 0x000fc80005761670 */
[----:B------:R-:W-:Y:S09]  /*5e70*/  @P1 BRA `(.L_x_231) ;  /* 0x00000000000c1947 */ /* 0x000ff20003800000 */
[----:B------:R-:W0:Y:S02]  /*5e80*/  LDG.E.U8 R218, desc[UR36][R14.64] ;  /* 0x000000240eda7981 */ /* 0x000e24000c1e1100 */
[----:B0-----:R-:W-:-:S05]  /*5e90*/  PRMT R9, R218, 0x8880, RZ ;  /* 0x00008880da097816 */ /* 0x001fca00000000ff */
[----:B------:R-:W-:-:S07]  /*5ea0*/  IMAD R226, R9, R216, RZ ;  /* 0x000000d809e27224 */ /* 0x000fce00078e02ff */
.L_x_231:
[----:B------:R-:W-:Y:S05]  /*5eb0*/  BSYNC B1 ;  /* 0x0000000000017941 */ /* 0x000fea0003800000 */
.L_x_230:
[----:B0-----:R-:W-:Y:S01]  /*5ec0*/  @!P1 IMAD R9, R26, R217, R226 ;  /* 0x000000d91a099224 */ /* 0x001fe200078e02e2 */
[----:B------:R-:W-:Y:S04]  /*5ed0*/  BSSY B1, `(.L_x_232) ;  /* 0x0000006000017945 */ /* 0x000fe80003800000 */
[----:B------:R0:W-:Y:S01]  /*5ee0*/  @!P1 STG.E.U8 desc[UR36][R10.64], R9 ;  /* 0x000000090a009986 */ /* 0x0001e2000c101124 */
[----:B------:R-:W-:Y:S05]  /*5ef0*/  @P4 BRA `(.L_x_233) ;  /* 0x00000000000c4947 */ /* 0x000fea0003800000 */
[----:B------:R-:W0:Y:S02]  /*5f00*/  LDG.E.U8 R218, desc[UR36][R14.64+0x1] ;  /* 0x000001240eda7981 */ /* 0x000e24000c1e1100 */
[----:B0-----:R-:W-:-:S05]  /*5f10*/  PRMT R9, R218, 0x8880, RZ ;  /* 0x00008880da097816 */ /* 0x001fca00000000ff */
[----:B------:R-:W-:-:S07]  /*5f20*/  IMAD R226, R9, R216, RZ ;  /* 0x000000d809e27224 */ /* 0x000fce00078e02ff */
.L_x_233:
[----:B------:R-:W-:Y:S05]  /*5f30*/  BSYNC B1 ;  /* 0x0000000000017941 */ /* 0x000fea0003800000 */
.L_x_232:
[----:B------:R-:W-:Y:S01]  /*5f40*/  @!P4 IMAD R27, R27, R217, R226 ;  /* 0x000000d91b1bc224 */ /* 0x000fe200078e02e2 */
[----:B------:R-:W-:Y:S04]  /*5f50*/  BSSY B1, `(.L_x_234) ;  /* 0x0000006000017945 */ /* 0x000fe80003800000 */
[----:B------:R2:W-:Y:S01]  /*5f60*/  @!P4 STG.E.U8 desc[UR36][R10.64+0x1], R27 ;  /* 0x0000011b0a00c986 */ /* 0x0005e2000c101124 */
[----:B------:R-:W-:Y:S05]  /*5f70*/  @P5 BRA `(.L_x_235) ;  /* 0x00000000000c5947 */ /* 0x000fea0003800000 */
[----:B------:R-:W0:Y:S02]  /*5f80*/  LDG.E.U8 R218, desc[UR36][R4.64+0x8] ;  /* 0x0000082404da7981 */ /* 0x000e24000c1e1100 */
[----:B0-----:R-:W-:-:S05]  /*5f90*/  PRMT R9, R218, 0x8880, RZ ;  /* 0x00008880da097816 */ /* 0x001fca00000000ff */
[----:B------:R-:W-:-:S07]  /*5fa0*/  IMAD R226, R9, R216, RZ ;  /* 0x000000d809e27224 */ /* 0x000fce00078e02ff */
.L_x_235:
[----:B------:R-:W-:Y:S05]  /*5fb0*/  BSYNC B1 ;  /* 0x0000000000017941 */ /* 0x000fea0003800000 */
.L_x_234:
[----:B0-----:R-:W-:Y:S01]  /*5fc0*/  @!P5 IMAD R9, R28, R217, R226 ;  /* 0x000000d91c09d224 */ /* 0x001fe200078e02e2 */
[----:B------:R-:W-:Y:S04]  /*5fd0*/  BSSY B1, `(.L_x_236) ;  /* 0x0000006000017945 */ /* 0x000fe80003800000 */
[----:B------:R0:W-:Y:S01]  /*5fe0*/  @!P5 STG.E.U8 desc[UR36][R6.64+0x8], R9 ;  /* 0x000008090600d986 */ /* 0x0001e2000c101124 */
[----:B------:R-:W-:Y:S05]  /*5ff0*/  @P3 BRA `(.L_x_237) ;  /* 0x00000000000c3947 */ /* 0x000fea0003800000 */
[----:B------:R-:W0:Y:S02]  /*6000*/  LDG.E.U8 R218, desc[UR36][R4.64+0x9] ;  /* 0x0000092404da7981 */ /* 0x000e24000c1e1100 */
[----:B0-----:R-:W-:-:S05]  /*6010*/  PRMT R9, R218, 0x8880, RZ ;  /* 0x00008880da097816 */ /* 0x001fca00000000ff */
[----:B------:R-:W-:-:S07]  /*6020*/  IMAD R226, R9, R216, RZ ;  /* 0x000000d809e27224 */ /* 0x000fce00078e02ff */
.L_x_237:
[----:B------:R-:W-:Y:S05]  /*6030*/  BSYNC B1 ;  /* 0x0000000000017941 */ /* 0x000fea0003800000 */
.L_x_236:
[----:B------:R-:W-:Y:S01]  /*6040*/  ISETP.LT.OR P5, PT, R3, 0x9, !P0 ;  /* 0x000000090300780c */ /* 0x000fe200047a1670 */
[----:B------:R-:W-:Y:S01]  /*6050*/  @!P3 IMAD R29, R29, R217, R226 ;  /* 0x000000d91d1db224 */ /* 0x000fe200078e02e2 */
[----:B------:R-:W-:Y:S01]  /*6060*/  BSSY B1, `(.L_x_238) ;  /* 0x0000009000017945 */ /* 0x000fe20003800000 */
[C---:B------:R-:W-:Y:S02]  /*6070*/  ISETP.LT.OR P4, PT, R3.reuse, 0xa, !P0 ;  /* 0x0000000a0300780c */ /* 0x040fe40004781670 */
[C---:B------:R-:W-:Y:S01]  /*6080*/  ISETP.LT.OR P1, PT, R3.reuse, 0x12, !P2 ;  /* 0x000000120300780c */ /* 0x040fe20005721670 */
[----:B------:R3:W-:Y:S01]  /*6090*/  @!P3 STG.E.U8 desc[UR36][R6.64+0x9], R29 ;  /* 0x0000091d0600b986 */ /* 0x0007e2000c101124 */
[----:B------:R-:W-:-:S06]  /*60a0*/  ISETP.LT.OR P3, PT, R3, 0x11, !P2 ;  /* 0x000000110300780c */ /* 0x000fcc0005761670 */
[----:B------:R-:W-:Y:S07]  /*60b0*/  @P5 BRA `(.L_x_239) ;  /* 0x00000000000c5947 */ /* 0x000fee0003800000 */
[----:B------:R-:W0:Y:S02]  /*60c0*/  LDG.E.U8 R218, desc[UR36][R14.64+0x8] ;  /* 0x000008240eda7981 */ /* 0x000e24000c1e1100 */
[----:B0-----:R-:W-:-:S05]  /*60d0*/  PRMT R9, R218, 0x8880, RZ ;  /* 0x00008880da097816 */ /* 0x001fca00000000ff */
[----:B------:R-:W-:-:S07]  /*60e0*/  IMAD R226, R9, R216, RZ ;  /* 0x000000d809e27224 */ /* 0x000fce00078e02ff */
.L_x_239:
[----:B------:R-:W-:Y:S05]  /*60f0*/  BSYNC B1 ;  /* 0x0000000000017941 */ /* 0x000fea0003800000 */
.L_x_238:
[----:B0-----:R-:W-:Y:S01]  /*6100*/  @!P5 IMAD R9, R30, R217, R226 ;  /* 0x000000d91e09d224 */ /* 0x001fe200078e02e2 */
[----:B------:R-:W-:Y:S04]  /*6110*/  BSSY B1, `(.L_x_240) ;  /* 0x0000006000017945 */ /* 0x000fe80003800000 */
[----:B------:R0:W-:Y:S01]  /*6120*/  @!P5 STG.E.U8 desc[UR36][R10.64+0x8], R9 ;  /* 0x000008090a00d986 */ /* 0x0001e2000c101124 */
[----:B------:R-:W-:Y:S05]  /*6130*/  @P4 BRA `(.L_x_241) ;  /* 0x00000000000c4947 */ /* 0x000fea0003800000 */
[----:B------:R-:W0:Y:S02]  /*6140*/  LDG.E.U8 R218, desc[UR36][R14.64+0x9] ;  /* 0x000009240eda7981 */ /* 0x000e24000c1e1100 */
[----:B0-----:R-:W-:-:S05]  /*6150*/  PRMT R9, R218, 0x8880, RZ ;  /* 0x00008880da097816 */ /* 0x001fca00000000ff */
[----:B------:R-:W-:-:S07]  /*6160*/  IMAD R226, R9, R216, RZ ;  /* 0x000000d809e27224 */ /* 0x000fce00078e02ff */
.L_x_241:
[----:B------:R-:W-:Y:S05]  /*6170*/  BSYNC B1 ;  /* 0x0000000000017941 */ /* 0x000fea0003800000 */
.L_x_240:
[----:B------:R-:W-:Y:S01]  /*6180*/  @!P4 IMAD R31, R31, R217, R226 ;  /* 0x000000d91f1fc224 */ /* 0x000fe200078e02e2 */
[----:B------:R-:W-:Y:S04]  /*6190*/  BSSY B1, `(.L_x_242) ;  /* 0x0000006000017945 */ /* 0x000fe80003800000 */
[----:B------:R4:W-:Y:S01]  /*61a0*/  @!P4 STG.E.U8 desc[UR36][R10.64+0x9], R31 ;  /* 0x0000091f0a00c986 */ /* 0x0009e2000c101124 */
[----:B------:R-:W-:Y:S05]  /*61b0*/  @P3 BRA `(.L_x_243) ;  /* 0x00000000000c3947 */ /* 0x000fea0003800000 */
[----:B------:R-:W0:Y:S02]  /*61c0*/  LDG.E.U8 R218, desc[UR36][R4.64+0x10] ;  /* 0x0000102404da7981 */ /* 0x000e24000c1e1100 */
[----:B0-----:R-:W-:-:S05]  /*61d0*/  PRMT R9, R218, 0x8880, RZ ;  /* 0x00008880da097816 */ /* 0x001fca00000000ff */
[----:B------:R-:W-:-:S07]  /*61e0*/  IMAD R226, R9, R216, RZ ;  /* 0x000000d809e27224 */ /* 0x000fce00078e02ff */
.L_x_243:
[----:B------:R-:W-:Y:S05]  /*61f0*/  BSYNC B1 ;  /* 0x0000000000017941 */ /* 0x000fea0003800000 */
.L_x_242:
[----:B0-----:R-:W-:Y:S01]  /*6200*/  @!P3 IMAD R9, R32, R217, R226 ;  /* 0x000000d92009b224 */ /* 0x001fe200078e02e2 */
[----:B------:R-:W-:Y:S04]  /*6210*/  BSSY B1, `(.L_x_244) ;  /* 0x0000006000017945 */ /* 0x000fe80003800000 */
[----:B------:R0:W-:Y:S01]  /*6220*/  @!P3 STG.E.U8 desc[UR36][R6.64+0x10], R9 ;  /* 0x000010090600b986 */ /* 0x0001e2000c101124 */
[----:B------:R-:W-:Y:S05]  /*6230*/  @P1 BRA `(.L_x_245) ;  /* 0x00000000000c1947 */ /* 0x000fea0003800000 */
[----:B------:R-:W0:Y:S02]  /*6240*/  LDG.E.U8 R218, desc[UR36][R4.64+0x11] ;  /* 0x0000112404da7981 */ /* 0x000e24000c1e1100 */
[----:B0-----:R-:W-:-:S05]  /*6250*/  PRMT R9, R218, 0x8880, RZ ;  /* 0x00008880da097816 */ /* 0x001fca00000000ff */
[----:B------:R-:W-:-:S07]  /*6260*/  IMAD R226, R9, R216, RZ ;  /* 0x000000d809e27224 */ /* 0x000fce00078e02ff */
.L_x_245:
[----:B------:R-:W-:Y:S05]  /*6270*/  BSYNC B1 ;  /* 0x0000000000017941 */ /* 0x000fea0003800000 */
.L_x_244:
        /* <DEDUP_REMOVED lines=11> */
.L_x_247:
[----:B------:R-:W-:Y:S05]  /*6330*/  BSYNC B1 ;  /* 0x0000000000017941 */ /* 0x000fea0003800000 */
.L_x_246:
[----:B0-----:R-:W-:Y:S01]  /*6340*/  @!P4 IMAD R9, R34, R217, R226 ;  /* 0x000000d92209c224 */ /* 0x001fe200078e02e2 */
[----:B------:R-:W-:Y:S04]  /*6350*/  BSSY B1, `(.L_x_248) ;  /* 0x0000006000017945 */ /* 0x000fe80003800000 */
[----:B------:R0:W-:Y:S01]  /*6360*/  @!P4 STG.E.U8 desc[UR36][R10.64+0x10], R9 ;  /* 0x000010090a00c986 */ /* 0x0001e2000c101124 */
[----:B------:R-:W-:Y:S05]  /*6370*/  @P3 BRA `(.L_x_249) ;  /* 0x00000000000c3947 */ /* 0x000fea0003800000 */
[----:B------:R-:W0:Y:S02]  /*6380*/  LDG.E.U8 R218, desc[UR36][R14.64+0x11] ;  /* 0x000011240eda7981 */ /* 0x000e24000c1e1100 */
[----:B0-----:R-:W-:-:S05]  /*6390*/  PRMT R9, R218, 0x8880, RZ ;  /* 0x00008880da097816 */ /* 0x001fca00000000ff */
[----:B------:R-:W-:-:S07]  /*63a0*/  IMAD R226, R9, R216, RZ ;  /* 0x000000d809e27224 */ /* 0x000fce00078e02ff */
.L_x_249:
[----:B------:R-:W-:Y:S05]  /*63b0*/  BSYNC B1 ;  /* 0x0000000000017941 */ /* 0x000fea0003800000 */
.L_x_248:
[----:B------:R-:W-:Y:S01]  /*63c0*/  @!P3 IMAD R35, R35, R217, R226 ;  /* 0x000000d92323b224 */ /* 0x000fe200078e02e2 */
[----:B------:R-:W-:Y:S04]  /*63d0*/  BSSY B1, `(.L_x_250) ;  /* 0x0000006000017945 */ /* 0x000fe80003800000 */
[----:B------:R0:W-:Y:S01]  /*63e0*/  @!P3 STG.E.U8 desc[UR36][R10.64+0x11], R35 ;  /* 0x000011230a00b986 */ /* 0x0001e2000c101124 */
[----:B------:R-:W-:Y:S05]  /*63f0*/  @P5 BRA `(.L_x_251) ;  /* 0x00000000000c5947 */ /* 0x000fea0003800000 */
[----:B------:R-:W0:Y:S02]  /*6400*/  LDG.E.U8 R218, desc[UR36][R4.64+0x18] ;  /* 0x0000182404da7981 */ /* 0x000e24000c1e1100 */
[----:B0-----:R-:W-:-:S05]  /*6410*/  PRMT R9, R218, 0x8880, RZ ;  /* 0x00008880da097816 */ /* 0x001fca00000000ff */
[----:B------:R-:W-:-:S07]  /*6420*/  IMAD R226, R9, R216, RZ ;  /* 0x000000d809e27224 */ /* 0x000fce00078e02ff */
.L_x_251:
[----:B------:R-:W-:Y:S05]  /*6430*/  BSYNC B1 ;  /* 0x0000000000017941 */ /* 0x000fea0003800000 */
.L_x_250:
[----:B0-----:R-:W-:Y:S01]  /*6440*/  @!P5 IMAD R9, R36, R217, R226 ;  /* 0x000000d92409d224 */ /* 0x001fe200078e02e2 */
[----:B------:R-:W-:Y:S04]  /*6450*/  BSSY B1, `(.L_x_252) ;  /* 0x0000006000017945 */ /* 0x000fe80003800000 */
[----:B------:R0:W-:Y:S01]  /*6460*/  @!P5 STG.E.U8 desc[UR36][R6.64+0x18], R9 ;  /* 0x000018090600d986 */ /* 0x0001e2000c101124 */
[----:B------:R-:W-:Y:S05]  /*6470*/  @P1 BRA `(.L_x_253) ;  /* 0x00000000000c1947 */ /* 0x000fea0003800000 */
[----:B------:R-:W0:Y:S02]  /*6480*/  LDG.E.U8 R218, desc[UR36][R4.64+0x19] ;  /* 0x0000192404da7981 */ /* 0x000e24000c1e1100 */
[----:B0-----:R-:W-:-:S05]  /*6490*/  PRMT R9, R218, 0x8880, RZ ;  /* 0x00008880da097816 */ /* 0x001fca00000000ff */
[----:B------:R-:W-:-:S07]  /*64a0*/  IMAD R226, R9, R216, RZ ;  /* 0x000000d809e27224 */ /* 0x000fce00078e02ff */
.L_x_253:
[----:B------:R-:W-:Y:S05]  /*64b0*/  BSYNC B1 ;  /* 0x0000000000017941 */ /* 0x000fea0003800000 */
.L_x_252:
        /* <DEDUP_REMOVED lines=11> */
.L_x_255:
[----:B------:R-:W-:Y:S05]  /*6570*/  BSYNC B1 ;  /* 0x0000000000017941 */ /* 0x000fea0003800000 */
.L_x_254:
[----:B0-----:R-:W-:Y:S01]  /*6580*/  @!P4 IMAD R9, R38, R217, R226 ;  /* 0x000000d92609c224 */ /* 0x001fe200078e02e2 */
[----:B------:R-:W-:Y:S04]  /*6590*/  BSSY B1, `(.L_x_256) ;  /* 0x0000006000017945 */ /* 0x000fe80003800000 */
[----:B------:R0:W-:Y:S01]  /*65a0*/  @!P4 STG.E.U8 desc[UR36][R10.64+0x18], R9 ;  /* 0x000018090a00c986 */ /* 0x0001e2000c101124 */
[----:B------:R-:W-:Y:S05]  /*65b0*/  @P3 BRA `(.L_x_257) ;  /* 0x00000000000c3947 */ /* 0x000fea0003800000 */
[----:B------:R-:W0:Y:S02]  /*65c0*/  LDG.E.U8 R218, desc[UR36][R14.64+0x19] ;  /* 0x000019240eda7981 */ /* 0x000e24000c1e1100 */
[----:B0-----:R-:W-:-:S05]  /*65d0*/  PRMT R9, R218, 0x8880, RZ ;  /* 0x00008880da097816 */ /* 0x001fca00000000ff */
[----:B------:R-:W-:-:S07]  /*65e0*/  IMAD R226, R9, R216, RZ ;  /* 0x000000d809e27224 */ /* 0x000fce00078e02ff */
.L_x_257:
[----:B------:R-:W-:Y:S05]  /*65f0*/  BSYNC B1 ;  /* 0x0000000000017941 */ /* 0x000fea0003800000 */
.L_x_256:
[----:B------:R-:W-:Y:S01]  /*6600*/  @!P3 IMAD R39, R39, R217, R226 ;  /* 0x000000d92727b224 */ /* 0x000fe200078e02e2 */
[----:B------:R-:W-:Y:S04]  /*6610*/  BSSY B1, `(.L_x_258) ;  /* 0x0000006000017945 */ /* 0x000fe80003800000 */
[----:B------:R0:W-:Y:S01]  /*6620*/  @!P3 STG.E.U8 desc[UR36][R10.64+0x19], R39 ;  /* 0x000019270a00b986 */ /* 0x0001e2000c101124 */
[----:B------:R-:W-:Y:S05]  /*6630*/  @P5 BRA `(.L_x_259) ;  /* 0x00000000000c5947 */ /* 0x000fea0003800000 */
[----:B------:R-:W0:Y:S02]  /*6640*/  LDG.E.U8 R218, desc[UR36][R4.64+0x20] ;  /* 0x0000202404da7981 */ /* 0x000e24000c1e1100 */
[----:B0-----:R-:W-:-:S05]  /*6650*/  PRMT R9, R218, 0x8880, RZ ;  /* 0x00008880da097816 */ /* 0x001fca00000000ff */
[----:B------:R-:W-:-:S07]  /*6660*/  IMAD R226, R9, R216, RZ ;  /* 0x000000d809e27224 */ /* 0x000fce00078e02ff */
.L_x_259:
[----:B------:R-:W-:Y:S05]  /*6670*/  BSYNC B1 ;  /* 0x0000000000017941 */ /* 0x000fea0003800000 */
.L_x_258:
[----:B0-----:R-:W-:Y:S01]  /*6680*/  @!P5 IMAD R9, R40, R217, R226 ;  /* 0x000000d92809d224 */ /* 0x001fe200078e02e2 */
[----:B------:R-:W-:Y:S04]  /*6690*/  BSSY B1, `(.L_x_260) ;  /* 0x0000006000017945 */ /* 0x000fe80003800000 */
[----:B------:R0:W-:Y:S01]  /*66a0*/  @!P5 STG.E.U8 desc[UR36][R6.64+0x20], R9 ;  /* 0x000020090600d986 */ /* 0x0001e2000c101124 */
[----:B------:R-:W-:Y:S05]  /*66b0*/  @P1 BRA `(.L_x_261) ;  /* 0x00000000000c1947 */ /* 0x000fea0003800000 */
[----:B------:R-:W0:Y:S02]  /*66c0*/  LDG.E.U8 R218, desc[UR36][R4.64+0x21] ;  /* 0x0000212404da7981 */ /* 0x000e24000c1e1100 */
[----:B0-----:R-:W-:-:S05]  /*66d0*/  PRMT R9, R218, 0x8880, RZ ;  /* 0x00008880da097816 */ /* 0x001fca00000000ff */
[----:B------:R-:W-:-:S07]  /*66e0*/  IMAD R226, R9, R216, RZ ;  /* 0x000000d809e27224 */ /* 0x000fce00078e02ff */
.L_x_261:
[----:B------:R-:W-:Y:S05]  /*66f0*/  BSYNC B1 ;  /* 0x0000000000017941 */ /* 0x000fea0003800000 */
.L_x_260:
        /* <DEDUP_REMOVED lines=11> */
.L_x_263:
[----:B------:R-:W-:Y:S05]  /*67b0*/  BSYNC B1 ;  /* 0x0000000000017941 */ /* 0x000fea0003800000 */
.L_x_262:
[----:B0-----:R-:W-:Y:S01]  /*67c0*/  @!P4 IMAD R9, R42, R217, R226 ;  /* 0x000000d92a09c224 */ /* 0x001fe200078e02e2 */
[----:B------:R-:W-:Y:S04]  /*67d0*/  BSSY B1, `(.L_x_264) ;  /* 0x0000006000017945 */ /* 0x000fe80003800000 */
[----:B------:R0:W-:Y:S01]  /*67e0*/  @!P4 STG.E.U8 desc[UR36][R10.64+0x20], R9 ;  /* 0x000020090a00c986 */ /* 0x0001e2000c101124 */
[----:B------:R-:W-:Y:S05]  /*67f0*/  @P3 BRA `(.L_x_265) ;  /* 0x00000000000c3947 */ /* 0x000fea0003800000 */
[----:B------:R-:W0:Y:S02]  /*6800*/  LDG.E.U8 R218, desc[UR36][R14.64+0x21] ;  /* 0x000021240eda7981 */ /* 0x000e24000c1e1100 */
[----:B0-----:R-:W-:-:S05]  /*6810*/  PRMT R9, R218, 0x8880, RZ ;  /* 0x00008880da097816 */ /* 0x001fca00000000ff */
[----:B------:R-:W-:-:S07]  /*6820*/  IMAD R226, R9, R216, RZ ;  /* 0x000000d809e27224 */ /* 0x000fce00078e02ff */
.L_x_265:
[----:B------:R-:W-:Y:S05]  /*6830*/  BSYNC B1 ;  /* 0x0000000000017941 */ /* 0x000fea0003800000 */
.L_x_264:
[----:B------:R-:W-:Y:S01]  /*6840*/  @!P3 IMAD R43, R43, R217, R226 ;  /* 0x000000d92b2bb224 */ /* 0x000fe200078e02e2 */
[----:B------:R-:W-:Y:S04]  /*6850*/  BSSY B1, `(.L_x_266) ;  /* 0x0000006000017945 */ /* 0x000fe80003800000 */
[----:B------:R0:W-:Y:S01]  /*6860*/  @!P3 STG.E.U8 desc[UR36][R10.64+0x21], R43 ;  /* 0x0000212b0a00b986 */ /* 0x0001e2000c101124 */
[----:B------:R-:W-:Y:S05]  /*6870*/  @P5 BRA `(.L_x_267) ;  /* 0x00000000000c5947 */ /* 0x000fea0003800000 */
[----:B------:R-:W0:Y:S02]  /*6880*/  LDG.E.U8 R218, desc[UR36][R4.64+0x28] ;  /* 0x0000282404da7981 */ /* 0x000e24000c1e1100 */
[----:B0-----:R-:W-:-:S05]  /*6890*/  PRMT R9, R218, 0x8880, RZ ;  /* 0x00008880da097816 */ /* 0x001fca00000000ff */
[----:B------:R-:W-:-:S07]  /*68a0*/  IMAD R226, R9, R216, RZ ;  /* 0x000000d809e27224 */ /* 0x000fce00078e02ff */
.L_x_267:
[----:B------:R-:W-:Y:S05]  /*68b0*/  BSYNC B1 ;  /* 0x0000000000017941 */ /* 0x000fea0003800000 */
.L_x_266:
[----:B0-----:R-:W-:Y:S01]  /*68c0*/  @!P5 IMAD R9, R44, R217, R226 ;  /* 0x000000d92c09d224 */ /* 0x001fe200078e02e2 */
[----:B------:R-:W-:Y:S04]  /*68d0*/  BSSY B1, `(.L_x_268) ;  /* 0x0000006000017945 */ /* 0x000fe80003800000 */
[----:B------:R0:W-:Y:S01]  /*68e0*/  @!P5 STG.E.U8 desc[UR36][R6.64+0x28], R9 ;  /* 0x000028090600d986 */ /* 0x0001e2000c101124 */
[----:B------:R-:W-:Y:S05]  /*68f0*/  @P1 BRA `(.L_x_269) ;  /* 0x00000000000c1947 */ /* 0x000fea0003800000 */
[----:B------:R-:W0:Y:S02]  /*6900*/  LDG.E.U8 R218, desc[UR36][R4.64+0x29] ;  /* 0x0000292404da7981 */ /* 0x000e24000c1e1100 */
[----:B0-----:R-:W-:-:S05]  /*6910*/  PRMT R9, R218, 0x8880, RZ ;  /* 0x00008880da097816 */ /* 0x001fca00000000ff */
[----:B------:R-:W-:-:S07]  /*6920*/  IMAD R226, R9, R216, RZ ;  /* 0x000000d809e27224 */ /* 0x000fce00078e02ff */
.L_x_269:
[----:B------:R-:W-:Y:S05]  /*6930*/  BSYNC B1 ;  /* 0x0000000000017941 */ /* 0x000fea0003800000 */
.L_x_268:
        /* <DEDUP_REMOVED lines=11> */
.L_x_271:
[----:B------:R-:W-:Y:S05]  /*69f0*/  BSYNC B1 ;  /* 0x0000000000017941 */ /* 0x000fea0003800000 */
.L_x_270:
[----:B0-----:R-:W-:Y:S01]  /*6a00*/  @!P4 IMAD R9, R46, R217, R226 ;  /* 0x000000d92e09c224 */ /* 0x001fe200078e02e2 */
[----:B------:R-:W-:Y:S04]  /*6a10*/  BSSY B1, `(.L_x_272) ;  /* 0x0000006000017945 */ /* 0x000fe80003800000 */
[----:B------:R0:W-:Y:S01]  /*6a20*/  @!P4 STG.E.U8 desc[UR36][R10.64+0x28], R9 ;  /* 0x000028090a00c986 */ /* 0x0001e2000c101124 */
[----:B------:R-:W-:Y:S05]  /*6a30*/  @P3 BRA `(.L_x_273) ;  /* 0x00000000000c3947 */ /* 0x000fea0003800000 */
[----:B------:R-:W0:Y:S02]  /*6a40*/  LDG.E.U8 R218, desc[UR36][R14.64+0x29] ;  /* 0x000029240eda7981 */ /* 0x000e24000c1e1100 */
[----:B0-----:R-:W-:-:S05]  /*6a50*/  PRMT R9, R218, 0x8880, RZ ;  /* 0x00008880da097816 */ /* 0x001fca00000000ff */
[----:B------:R-:W-:-:S07]  /*6a60*/  IMAD R226, R9, R216, RZ ;  /* 0x000000d809e27224 */ /* 0x000fce00078e02ff */
.L_x_273:
[----:B------:R-:W-:Y:S05]  /*6a70*/  BSYNC B1 ;  /* 0x0000000000017941 */ /* 0x000fea0003800000 */
.L_x_272:
[----:B------:R-:W-:Y:S01]  /*6a80*/  @!P3 IMAD R47, R47, R217, R226 ;  /* 0x000000d92f2fb224 */ /* 0x000fe200078e02e2 */
[----:B------:R-:W-:Y:S04]  /*6a90*/  BSSY B1, `(.L_x_274) ;  /* 0x0000006000017945 */ /* 0x000fe80003800000 */
[----:B------:R0:W-:Y:S01]  /*6aa0*/  @!P3 STG.E.U8 desc[UR36][R10.64+0x29], R47 ;  /* 0x0000292f0a00b986 */ /* 0x0001e2000c101124 */
[----:B------:R-:W-:Y:S05]  /*6ab0*/  @P5 BRA `(.L_x_275) ;  /* 0x00000000000c5947 */ /* 0x000fea0003800000 */
[----:B------:R-:W0:Y:S02]  /*6ac0*/  LDG.E.U8 R218, desc[UR36][R4.64+0x30] ;  /* 0x0000302404da7981 */ /* 0x000e24000c1e1100 */
[----:B0-----:R-:W-:-:S05]  /*6ad0*/  PRMT R9, R218, 0x8880, RZ ;  /* 0x00008880da097816 */ /* 0x001fca00000000ff */
[----:B------:R-:W-:-:S07]  /*6ae0*/  IMAD R226, R9, R216, RZ ;  /* 0x000000d809e27224 */ /* 0x000fce00078e02ff */
.L_x_275:
[----:B------:R-:W-:Y:S05]  /*6af0*/  BSYNC B1 ;  /* 0x0000000000017941 */ /* 0x000fea0003800000 */
.L_x_274:
[----:B0-----:R-:W-:Y:S01]  /*6b00*/  @!P5 IMAD R9, R48, R217, R226 ;  /* 0x000000d93009d224 */ /* 0x001fe200078e02e2 */
[----:B------:R-:W-:Y:S04]  /*6b10*/  BSSY B1, `(.L_x_276) ;  /* 0x0000006000017945 */ /* 0x000fe80003800000 */
[----:B------:R0:W-:Y:S01]  /*6b20*/  @!P5 STG.E.U8 desc[UR36][R6.64+0x30], R9 ;  /* 0x000030090600d986 */ /* 0x0001e2000c101124 */
[----:B------:R-:W-:Y:S05]  /*6b30*/  @P1 BRA `(.L_x_277) ;  /* 0x00000000000c1947 */ /* 0x000fea0003800000 */
[----:B------:R-:W0:Y:S02]  /*6b40*/  LDG.E.U8 R218, desc[UR36][R4.64+0x31] ;  /* 0x0000312404da7981 */ /* 0x000e24000c1e1100 */
[----:B0-----:R-:W-:-:S05]  /*6b50*/  PRMT R9, R218, 0x8880, RZ ;  /* 0x00008880da097816 */ /* 0x001fca00000000ff */
[----:B------:R-:W-:-:S07]  /*6b60*/  IMAD R226, R9, R216, RZ ;  /* 0x000000d809e27224 */ /* 0x000fce00078e02ff */
.L_x_277:
[----:B------:R-:W-:Y:S05]  /*6b70*/  BSYNC B1 ;  /* 0x0000000000017941 */ /* 0x000fea0003800000 */
.L_x_276:
        /* <DEDUP_REMOVED lines=11> */
.L_x_279:
[----:B------:R-:W-:Y:S05]  /*6c30*/  BSYNC B1 ;  /* 0x0000000000017941 */ /* 0x000fea0003800000 */
.L_x_278:
[----:B0-----:R-:W-:Y:S01]  /*6c40*/  @!P4 IMAD R9, R50, R217, R226 ;  /* 0x000000d93209c224 */ /* 0x001fe200078e02e2 */
[----:B------:R-:W-:Y:S04]  /*6c50*/  BSSY B1, `(.L_x_280) ;  /* 0x0000006000017945 */ /* 0x000fe80003800000 */
[----:B------:R0:W-:Y:S01]  /*6c60*/  @!P4 STG.E.U8 desc[UR36][R10.64+0x30], R9 ;  /* 0x000030090a00c986 */ /* 0x0001e2000c101124 */
[----:B------:R-:W-:Y:S05]  /*6c70*/  @P3 BRA `(.L_x_281) ;  /* 0x00000000000c3947 */ /* 0x000fea0003800000 */
[----:B------:R-:W0:Y:S02]  /*6c80*/  LDG.E.U8 R218, desc[UR36][R14.64+0x31] ;  /* 0x000031240eda7981 */ /* 0x000e24000c1e1100 */
[----:B0-----:R-:W-:-:S05]  /*6c90*/  PRMT R9, R218, 0x8880, RZ ;  /* 0x00008880da097816 */ /* 0x001fca00000000ff */
[----:B------:R-:W-:-:S07]  /*6ca0*/  IMAD R226, R9, R216, RZ ;  /* 0x000000d809e27224 */ /* 0x000fce00078e02ff */
.L_x_281:
[----:B------:R-:W-:Y:S05]  /*6cb0*/  BSYNC B1 ;  /* 0x0000000000017941 */ /* 0x000fea0003800000 */
.L_x_280:
[----:B------:R-:W-:Y:S01]  /*6cc0*/  @!P3 IMAD R51, R51, R217, R226 ;  /* 0x000000d93333b224 */ /* 0x000fe200078e02e2 */
[----:B------:R-:W-:Y:S04]  /*6cd0*/  BSSY B1, `(.L_x_282) ;  /* 0x0000006000017945 */ /* 0x000fe80003800000 */
[----:B------:R0:W-:Y:S01]  /*6ce0*/  @!P3 STG.E.U8 desc[UR36][R10.64+0x31], R51 ;  /* 0x000031330a00b986 */ /* 0x0001e2000c101124 */
[----:B------:R-:W-:Y:S05]  /*6cf0*/  @P5 BRA `(.L_x_283) ;  /* 0x00000000000c5947 */ /* 0x000fea0003800000 */
[----:B------:R-:W0:Y:S02]  /*6d00*/  LDG.E.U8 R218, desc[UR36][R4.64+0x38] ;  /* 0x0000382404da7981 */ /* 0x000e24000c1e1100 */
[----:B0-----:R-:W-:-:S05]  /*6d10*/  PRMT R9, R218, 0x8880, RZ ;  /* 0x00008880da097816 */ /* 0x001fca00000000ff */
[----:B------:R-:W-:-:S07]  /*6d20*/  IMAD R226, R9, R216, RZ ;  /* 0x000000d809e27224 */ /* 0x000fce00078e02ff */
.L_x_283:
[----:B------:R-:W-:Y:S05]  /*6d30*/  BSYNC B1 ;  /* 0x0000000000017941 */ /* 0x000fea0003800000 */
.L_x_282:
[----:B0-----:R-:W-:Y:S01]  /*6d40*/  @!P5 IMAD R9, R52, R217, R226 ;  /* 0x000000d93409d224 */ /* 0x001fe200078e02e2 */
[----:B------:R-:W-:Y:S04]  /*6d50*/  BSSY B1, `(.L_x_284) ;  /* 0x0000006000017945 */ /* 0x000fe80003800000 */
[----:B------:R0:W-:Y:S01]  /*6d60*/  @!P5 STG.E.U8 desc[UR36][R6.64+0x38], R9 ;  /* 0x000038090600d986 */ /* 0x0001e2000c101124 */
[----:B------:R-:W-:Y:S05]  /*6d70*/  @P1 BRA `(.L_x_285) ;  /* 0x00000000000c1947 */ /* 0x000fea0003800000 */
[----:B------:R-:W0:Y:S02]  /*6d80*/  LDG.E.U8 R218, desc[UR36][R4.64+0x39] ;  /* 0x0000392404da7981 */ /* 0x000e24000c1e1100 */
[----:B0-----:R-:W-:-:S05]  /*6d90*/  PRMT R9, R218, 0x8880, RZ ;  /* 0x00008880da097816 */ /* 0x001fca00000000ff */
[----:B------:R-:W-:-:S07]  /*6da0*/  IMAD R226, R9, R216, RZ ;  /* 0x000000d809e27224 */ /* 0x000fce00078e02ff */
.L_x_285:
[----:B------:R-:W-:Y:S05]  /*6db0*/  BSYNC B1 ;  /* 0x0000000000017941 */ /* 0x000fea0003800000 */
.L_x_284:
        /* <DEDUP_REMOVED lines=11> */
.L_x_287:
[----:B------:R-:W-:Y:S05]  /*6e70*/  BSYNC B1 ;  /* 0x0000000000017941 */ /* 0x000fea0003800000 */
.L_x_286:
[----:B0-----:R-:W-:Y:S01]  /*6e80*/  @!P4 IMAD R9, R54, R217, R226 ;  /* 0x000000d93609c224 */ /* 0x001fe200078e02e2 */
[----:B------:R-:W-:Y:S04]  /*6e90*/  BSSY B1, `(.L_x_288) ;  /* 0x0000006000017945 */ /* 0x000fe80003800000 */
[----:B------:R0:W-:Y:S01]  /*6ea0*/  @!P4 STG.E.U8 desc[UR36][R10.64+0x38], R9 ;  /* 0x000038090a00c986 */ /* 0x0001e2000c101124 */
[----:B------:R-:W-:Y:S05]  /*6eb0*/  @P3 BRA `(.L_x_289) ;  /* 0x00000000000c3947 */ /* 0x000fea0003800000 */
[----:B------:R-:W0:Y:S02]  /*6ec0*/  LDG.E.U8 R218, desc[UR36][R14.64+0x39] ;  /* 0x000039240eda7981 */ /* 0x000e24000c1e1100 */
[----:B0-----:R-:W-:-:S05]  /*6ed0*/  PRMT R9, R218, 0x8880, RZ ;  /* 0x00008880da097816 */ /* 0x001fca00000000ff */
[----:B------:R-:W-:-:S07]  /*6ee0*/  IMAD R226, R9, R216, RZ ;  /* 0x000000d809e27224 */ /* 0x000fce00078e02ff */
.L_x_289:
[----:B------:R-:W-:Y:S05]  /*6ef0*/  BSYNC B1 ;  /* 0x0000000000017941 */ /* 0x000fea0003800000 */
.L_x_288:
[----:B------:R-:W-:Y:S01]  /*6f00*/  @!P3 IMAD R55, R55, R217, R226 ;  /* 0x000000d93737b224 */ /* 0x000fe200078e02e2 */
[----:B------:R-:W-:Y:S04]  /*6f10*/  BSSY B1, `(.L_x_290) ;  /* 0x0000006000017945 */ /* 0x000fe80003800000 */
[----:B------:R0:W-:Y:S01]  /*6f20*/  @!P3 STG.E.U8 desc[UR36][R10.64+0x39], R55 ;  /* 0x000039370a00b986 */ /* 0x0001e2000c101124 */
[----:B------:R-:W-:Y:S05]  /*6f30*/  @P5 BRA `(.L_x_291) ;  /* 0x00000000000c5947 */ /* 0x000fea0003800000 */
[----:B------:R-:W0:Y:S02]  /*6f40*/  LDG.E.U8 R218, desc[UR36][R4.64+0x40] ;  /* 0x0000402404da7981 */ /* 0x000e24000c1e1100 */
[----:B0-----:R-:W-:-:S05]  /*6f50*/  PRMT R9, R218, 0x8880, RZ ;  /* 0x00008880da097816 */ /* 0x001fca00000000ff */
[----:B------:R-:W-:-:S07]  /*6f60*/  IMAD R226, R9, R216, RZ ;  /* 0x000000d809e27224 */ /* 0x000fce00078e02ff */
.L_x_291:
[----:B------:R-:W-:Y:S05]  /*6f70*/  BSYNC B1 ;  /* 0x0000000000017941 */ /* 0x000fea0003800000 */
.L_x_290:
[----:B0-----:R-:W-:Y:S01]  /*6f80*/  @!P5 IMAD R9, R56, R217, R226 ;  /* 0x000000d93809d224 */ /* 0x001fe200078e02e2 */
[----:B------:R-:W-:Y:S04]  /*6f90*/  BSSY B1, `(.L_x_292) ;  /* 0x0000006000017945 */ /* 0x000fe80003800000 */
[----:B------:R0:W-:Y:S01]  /*6fa0*/  @!P5 STG.E.U8 desc[UR36][R6.64+0x40], R9 ;  /* 0x000040090600d986 */ /* 0x0001e2000c101124 */
[----:B------:R-:W-:Y:S05]  /*6fb0*/  @P1 BRA `(.L_x_293) ;  /* 0x00000000000c1947 */ /* 0x000fea0003800000 */
[----:B------:R-:W0:Y:S02]  /*6fc0*/  LDG.E.U8 R218, desc[UR36][R4.64+0x41] ;  /* 0x0000412404da7981 */ /* 0x000e24000c1e1100 */
[----:B0-----:R-:W-:-:S05]  /*6fd0*/  PRMT R9, R218, 0x8880, RZ ;  /* 0x00008880da097816 */ /* 0x001fca00000000ff */
[----:B------:R-:W-:-:S07]  /*6fe0*/  IMAD R226, R9, R216, RZ ;  /* 0x000000d809e27224 */ /* 0x000fce00078e02ff */
.L_x_293:
[----:B------:R-:W-:Y:S05]  /*6ff0*/  BSYNC B1 ;  /* 0x0000000000017941 */ /* 0x000fea0003800000 */
.L_x_292:
        /* <DEDUP_REMOVED lines=11> */
.L_x_295:
[----:B------:R-:W-:Y:S05]  /*70b0*/  BSYNC B1 ;  /* 0x0000000000017941 */ /* 0x000fea0003800000 */
.L_x_294:
[----:B0-----:R-:W-:Y:S01]  /*70c0*/  @!P4 IMAD R9, R58, R217, R226 ;  /* 0x000000d93a09c224 */ /* 0x001fe200078e02e2 */
[----:B------:R-:W-:Y:S04]  /*70d0*/  BSSY B1, `(.L_x_296) ;  /* 0x0000006000017945 */ /* 0x000fe80003800000 */
[----:B------:R0:W-:Y:S01]  /*70e0*/  @!P4 STG.E.U8 desc[UR36][R10.64+0x40], R9 ;  /* 0x000040090a00c986 */ /* 0x0001e2000c101124 */
[----:B------:R-:W-:Y:S05]  /*70f0*/  @P3 BRA `(.L_x_297) ;  /* 0x00000000000c3947 */ /* 0x000fea0003800000 */
[----:B------:R-:W0:Y:S02]  /*7100*/  LDG.E.U8 R218, desc[UR36][R14.64+0x41] ;  /* 0x000041240eda7981 */ /* 0x000e24000c1e1100 */
[----:B0-----:R-:W-:-:S05]  /*7110*/  PRMT R9, R218, 0x8880, RZ ;  /* 0x00008880da097816 */ /* 0x001fca00000000ff */
[----:B------:R-:W-:-:S07]  /*7120*/  IMAD R226, R9, R216, RZ ;  /* 0x000000d809e27224 */ /* 0x000fce00078e02ff */
.L_x_297:
[----:B------:R-:W-:Y:S05]  /*7130*/  BSYNC B1 ;  /* 0x0000000000017941 */ /* 0x000fea0003800000 */
.L_x_296:
[----:B------:R-:W-:Y:S01]  /*7140*/  @!P3 IMAD R59, R59, R217, R226 ;  /* 0x000000d93b3bb224 */ /* 0x000fe200078e02e2 */
[----:B------:R-:W-:Y:S04]  /*7150*/  BSSY B1, `(.L_x_298) ;  /* 0x0000006000017945 */ /* 0x000fe80003800000 */
[----:B------:R0:W-:Y:S01]  /*7160*/  @!P3 STG.E.U8 desc[UR36][R10.64+0x41], R59 ;  /* 0x0000413b0a00b986 */ /* 0x0001e2000c101124 */
[----:B------:R-:W-:Y:S05]  /*7170*/  @P5 BRA `(.L_x_299) ;  /* 0x00000000000c5947 */ /* 0x000fea0003800000 */
[----:B------:R-:W0:Y:S02]  /*7180*/  LDG.E.U8 R218, desc[UR36][R4.64+0x48] ;  /* 0x0000482404da7981 */ /* 0x000e24000c1e1100 */
[----:B0-----:R-:W-:-:S05]  /*7190*/  PRMT R9, R218, 0x8880, RZ ;  /* 0x00008880da097816 */ /* 0x001fca00000000ff */
[----:B------:R-:W-:-:S07]  /*71a0*/  IMAD R226, R9, R216, RZ ;  /* 0x000000d809e27224 */ /* 0x000fce00078e02ff */
.L_x_299:
[----:B------:R-:W-:Y:S05]  /*71b0*/  BSYNC B1 ;  /* 0x0000000000017941 */ /* 0x000fea0003800000 */
.L_x_298:
[----:B0-----:R-:W-:Y:S01]  /*71c0*/  @!P5 IMAD R9, R60, R217, R226 ;  /* 0x000000d93c09d224 */ /* 0x001fe200078e02e2 */
[----:B------:R-:W-:Y:S04]  /*71d0*/  BSSY B1, `(.L_x_300) ;  /* 0x0000006000017945 */ /* 0x000fe80003800000 */
[----:B------:R0:W-:Y:S01]  /*71e0*/  @!P5 STG.E.U8 desc[UR36][R6.64+0x48], R9 ;  /* 0x000048090600d986 */ /* 0x0001e2000c101124 */
[----:B------:R-:W-:Y:S05]  /*71f0*/  @P1 BRA `(.L_x_301) ;  /* 0x00000000000c1947 */ /* 0x000fea0003800000 */
[----:B------:R-:W0:Y:S02]  /*7200*/  LDG.E.U8 R218, desc[UR36][R4.64+0x49] ;  /* 0x0000492404da7981 */ /* 0x000e24000c1e1100 */
[----:B0-----:R-:W-:-:S05]  /*7210*/  PRMT R9, R218, 0x8880, RZ ;  /* 0x00008880da097816 */ /* 0x001fca00000000ff */
[----:B------:R-:W-:-:S07]  /*7220*/  IMAD R226, R9, R216, RZ ;  /* 0x000000d809e27224 */ /* 0x000fce00078e02ff */
.L_x_301:
[----:B------:R-:W-:Y:S05]  /*7230*/  BSYNC B1 ;  /* 0x0000000000017941 */ /* 0x000fea0003800000 */
.L_x_300:
        /* <DEDUP_REMOVED lines=11> */
.L_x_303:
[----:B------:R-:W-:Y:S05]  /*72f0*/  BSYNC B1 ;  /* 0x0000000000017941 */ /* 0x000fea0003800000 */
.L_x_302:
[----:B0-----:R-:W-:Y:S01]  /*7300*/  @!P4 IMAD R9, R62, R217, R226 ;  /* 0x000000d93e09c224 */ /* 0x001fe200078e02e2 */
[----:B------:R-:W-:Y:S04]  /*7310*/  BSSY B1, `(.L_x_304) ;  /* 0x0000006000017945 */ /* 0x000fe80003800000 */
[----:B------:R0:W-:Y:S01]  /*7320*/  @!P4 STG.E.U8 desc[UR36][R10.64+0x48], R9 ;  /* 0x000048090a00c986 */ /* 0x0001e2000c101124 */
[----:B------:R-:W-:Y:S05]  /*7330*/  @P3 BRA `(.L_x_305) ;  /* 0x00000000000c3947 */ /* 0x000fea0003800000 */
[----:B------:R-:W0:Y:S02]  /*7340*/  LDG.E.U8 R218, desc[UR36][R14.64+0x49] ;  /* 0x000049240eda7981 */ /* 0x000e24000c1e1100 */
[----:B0-----:R-:W-:-:S05]  /*7350*/  PRMT R9, R218, 0x8880, RZ ;  /* 0x00008880da097816 */ /* 0x001fca00000000ff */
[----:B------:R-:W-:-:S07]  /*7360*/  IMAD R226, R9, R216, RZ ;  /* 0x000000d809e27224 */ /* 0x000fce00078e02ff */
.L_x_305:
[----:B------:R-:W-:Y:S05]  /*7370*/  BSYNC B1 ;  /* 0x0000000000017941 */ /* 0x000fea0003800000 */
.L_x_304:
[----:B------:R-:W-:Y:S01]  /*7380*/  @!P3 IMAD R63, R63, R217, R226 ;  /* 0x000000d93f3fb224 */ /* 0x000fe200078e02e2 */
[----:B------:R-:W-:Y:S04]  /*7390*/  BSSY B1, `(.L_x_306) ;  /* 0x0000006000017945 */ /* 0x000fe80003800000 */
[----:B------:R0:W-:Y:S01]  /*73a0*/  @!P3 STG.E.U8 desc[UR36][R10.64+0x49], R63 ;  /* 0x0000493f0a00b986 */ /* 0x0001e2000c101124 */
[----:B------:R-:W-:Y:S05]  /*73b0*/  @P5 BRA `(.L_x_307) ;  /* 0x00000000000c5947 */ /* 0x000fea0003800000 */
[----:B------:R-:W0:Y:S02]  /*73c0*/  LDG.E.U8 R218, desc[UR36][R4.64+0x50] ;  /* 0x0000502404da7981 */ /* 0x000e24000c1e1100 */
[----:B0-----:R-:W-:-:S05]  /*73d0*/  PRMT R9, R218, 0x8880, RZ ;  /* 0x00008880da097816 */ /* 0x001fca00000000ff */
[----:B------:R-:W-:-:S07]  /*73e0*/  IMAD R226, R9, R216, RZ ;  /* 0x000000d809e27224 */ /* 0x000fce00078e02ff */
.L_x_307:
[----:B------:R-:W-:Y:S05]  /*73f0*/  BSYNC B1 ;  /* 0x0000000000017941 */ /* 0x000fea0003800000 */
.L_x_306:
[----:B0-----:R-:W-:Y:S01]  /*7400*/  @!P5 IMAD R9, R64, R217, R226 ;  /* 0x000000d94009d224 */ /* 0x001fe200078e02e2 */
[----:B------:R-:W-:Y:S04]  /*7410*/  BSSY B1, `(.L_x_308) ;  /* 0x0000006000017945 */ /* 0x000fe80003800000 */
[----:B------:R0:W-:Y:S01]  /*7420*/  @!P5 STG.E.U8 desc[UR36][R6.64+0x50], R9 ;  /* 0x000050090600d986 */ /* 0x0001e2000c101124 */
[----:B------:R-:W-:Y:S05]  /*7430*/  @P1 BRA `(.L_x_309) ;  /* 0x00000000000c1947 */ /* 0x000fea0003800000 */
[----:B------:R-:W0:Y:S02]  /*7440*/  LDG.E.U8 R218, desc[UR36][R4.64+0x51] ;  /* 0x0000512404da7981 */ /* 0x000e24000c1e1100 */
[----:B0-----:R-:W-:-:S05]  /*7450*/  PRMT R9, R218, 0x8880, RZ ;  /* 0x00008880da097816 */ /* 0x001fca00000000ff */
[----:B------:R-:W-:-:S07]  /*7460*/  IMAD R226, R9, R216, RZ ;  /* 0x000000d809e27224 */ /* 0x000fce00078e02ff */
.L_x_309:
[----:B------:R-:W-:Y:S05]  /*7470*/  BSYNC B1 ;  /* 0x0000000000017941 */ /* 0x000fea0003800000 */
.L_x_308:
        /* <DEDUP_REMOVED lines=11> */
.L_x_311:
[----:B------:R-:W-:Y:S05]  /*7530*/  BSYNC B1 ;  /* 0x0000000000017941 */ /* 0x000fea0003800000 */
.L_x_310:
[----:B0-----:R-:W-:Y:S01]  /*7540*/  @!P4 IMAD R9, R66, R217, R226 ;  /* 0x000000d94209c224 */ /* 0x001fe200078e02e2 */
[----:B------:R-:W-:Y:S04]  /*7550*/  BSSY B1, `(.L_x_312) ;  /* 0x0000006000017945 */ /* 0x000fe80003800000 */
[----:B------:R0:W-:Y:S01]  /*7560*/  @!P4 STG.E.U8 desc[UR36][R10.64+0x50], R9 ;  /* 0x000050090a00c986 */ /* 0x0001e2000c101124 */
[----:B------:R-:W-:Y:S05]  /*7570*/  @P3 BRA `(.L_x_313) ;  /* 0x00000000000c3947 */ /* 0x000fea0003800000 */
[----:B------:R-:W0:Y:S02]  /*7580*/  LDG.E.U8 R218, desc[UR36][R14.64+0x51] ;  /* 0x000051240eda7981 */ /* 0x000e24000c1e1100 */
[----:B0-----:R-:W-:-:S05]  /*7590*/  PRMT R9, R218, 0x8880, RZ ;  /* 0x00008880da097816 */ /* 0x001fca00000000ff */
[----:B------:R-:W-:-:S07]  /*75a0*/  IMAD R226, R9, R216, RZ ;  /* 0x000000d809e27224 */ /* 0x000fce00078e02ff */
.L_x_313:
[----:B------:R-:W-:Y:S05]  /*75b0*/  BSYNC B1 ;  /* 0x0000000000017941 */ /* 0x000fea0003800000 */
.L_x_312:
[----:B------:R-:W-:Y:S01]  /*75c0*/  @!P3 IMAD R67, R67, R217, R226 ;  /* 0x000000d94343b224 */ /* 0x000fe200078e02e2 */
[----:B------:R-:W-:Y:S04]  /*75d0*/  BSSY B1, `(.L_x_314) ;  /* 0x0000006000017945 */ /* 0x000fe80003800000 */
[----:B------:R0:W-:Y:S01]  /*75e0*/  @!P3 STG.E.U8 desc[UR36][R10.64+0x51], R67 ;  /* 0x000051430a00b986 */ /* 0x0001e2000c101124 */
[----:B------:R-:W-:Y:S05]  /*75f0*/  @P5 BRA `(.L_x_315) ;  /* 0x00000000000c5947 */ /* 0x000fea0003800000 */
[----:B------:R-:W0:Y:S02]  /*7600*/  LDG.E.U8 R218, desc[UR36][R4.64+0x58] ;  /* 0x0000582404da7981 */ /* 0x000e24000c1e1100 */
[----:B0-----:R-:W-:-:S05]  /*7610*/  PRMT R9, R218, 0x8880, RZ ;  /* 0x00008880da097816 */ /* 0x001fca00000000ff */
[----:B------:R-:W-:-:S07]  /*7620*/  IMAD R226, R9, R216, RZ ;  /* 0x000000d809e27224 */ /* 0x000fce00078e02ff */
.L_x_315:
[----:B------:R-:W-:Y:S05]  /*7630*/  BSYNC B1 ;  /* 0x0000000000017941 */ /* 0x000fea0003800000 */
.L_x_314:
[----:B0-----:R-:W-:Y:S01]  /*7640*/  @!P5 IMAD R9, R68, R217, R226 ;  /* 0x000000d94409d224 */ /* 0x001fe200078e02e2 */
[----:B------:R-:W-:Y:S04]  /*7650*/  BSSY B1, `(.L_x_316) ;  /* 0x0000006000017945 */ /* 0x000fe80003800000 */
[----:B------:R0:W-:Y:S01]  /*7660*/  @!P5 STG.E.U8 desc[UR36][R6.64+0x58], R9 ;  /* 0x000058090600d986 */ /* 0x0001e2000c101124 */
[----:B------:R-:W-:Y:S05]  /*7670*/  @P1 BRA `(.L_x_317) ;  /* 0x00000000000c1947 */ /* 0x000fea0003800000 */
[----:B------:R-:W0:Y:S02]  /*7680*/  LDG.E.U8 R218, desc[UR36][R4.64+0x59] ;  /* 0x0000592404da7981 */ /* 0x000e24000c1e1100 */
[----:B0-----:R-:W-:-:S05]  /*7690*/  PRMT R9, R218, 0x8880, RZ ;  /* 0x00008880da097816 */ /* 0x001fca00000000ff */
[----:B------:R-:W-:-:S07]  /*76a0*/  IMAD R226, R9, R216, RZ ;  /* 0x000000d809e27224 */ /* 0x000fce00078e02ff */
.L_x_317:
[----:B------:R-:W-:Y:S05]  /*76b0*/  BSYNC B1 ;  /* 0x0000000000017941 */ /* 0x000fea0003800000 */
.L_x_316:
        /* <DEDUP_REMOVED lines=11> */
.L_x_319:
[----:B------:R-:W-:Y:S05]  /*7770*/  BSYNC B1 ;  /* 0x0000000000017941 */ /* 0x000fea0003800000 */
.L_x_318:
[----:B0-----:R-:W-:Y:S01]  /*7780*/  @!P4 IMAD R9, R70, R217, R226 ;  /* 0x000000d94609c224 */ /* 0x001fe200078e02e2 */
[----:B------:R-:W-:Y:S04]  /*7790*/  BSSY B1, `(.L_x_320) ;  /* 0x0000006000017945 */ /* 0x000fe80003800000 */
[----:B------:R0:W-:Y:S01]  /*77a0*/  @!P4 STG.E.U8 desc[UR36][R10.64+0x58], R9 ;  /* 0x000058090a00c986 */ /* 0x0001e2000c101124 */
[----:B------:R-:W-:Y:S05]  /*77b0*/  @P3 BRA `(.L_x_321) ;  /* 0x00000000000c3947 */ /* 0x000fea0003800000 */
[----:B------:R-:W0:Y:S02]  /*77c0*/  LDG.E.U8 R218, desc[UR36][R14.64+0x59] ;  /* 0x000059240eda7981 */ /* 0x000e24000c1e1100 */
[----:B0-----:R-:W-:-:S05]  /*77d0*/  PRMT R9, R218, 0x8880, RZ ;  /* 0x00008880da097816 */ /* 0x001fca00000000ff */
[----:B------:R-:W-:-:S07]  /*77e0*/  IMAD R226, R9, R216, RZ ;  /* 0x000000d809e27224 */ /* 0x000fce00078e02ff */
.L_x_321:
[----:B------:R-:W-:Y:S05]  /*77f0*/  BSYNC B1 ;  /* 0x0000000000017941 */ /* 0x000fea0003800000 */
.L_x_320:
[----:B------:R-:W-:Y:S01]  /*7800*/  @!P3 IMAD R71, R71, R217, R226 ;  /* 0x000000d94747b224 */ /* 0x000fe200078e02e2 */
[----:B------:R-:W-:Y:S04]  /*7810*/  BSSY B1, `(.L_x_322) ;  /* 0x0000006000017945 */ /* 0x000fe80003800000 */
[----:B------:R0:W-:Y:S01]  /*7820*/  @!P3 STG.E.U8 desc[UR36][R10.64+0x59], R71 ;  /* 0x000059470a00b986 */ /* 0x0001e2000c101124 */
[----:B------:R-:W-:Y:S05]  /*7830*/  @P5 BRA `(.L_x_323) ;  /* 0x00000000000c5947 */ /* 0x000fea0003800000 */
[----:B------:R-:W0:Y:S02]  /*7840*/  LDG.E.U8 R218, desc[UR36][R4.64+0x60] ;  /* 0x0000602404da7981 */ /* 0x000e24000c1e1100 */
[----:B0-----:R-:W-:-:S05]  /*7850*/  PRMT R9, R218, 0x8880, RZ ;  /* 0x00008880da097816 */ /* 0x001fca00000000ff */
[----:B------:R-:W-:-:S07]  /*7860*/  IMAD R226, R9, R216, RZ ;  /* 0x000000d809e27224 */ /* 0x000fce00078e02ff */
.L_x_323:
[----:B------:R-:W-:Y:S05]  /*7870*/  BSYNC B1 ;  /* 0x0000000000017941 */ /* 0x000fea0003800000 */
.L_x_322:
[----:B0-----:R-:W-:Y:S01]  /*7880*/  @!P5 IMAD R9, R72, R217, R226 ;  /* 0x000000d94809d224 */ /* 0x001fe200078e02e2 */
[----:B------:R-:W-:Y:S04]  /*7890*/  BSSY B1, `(.L_x_324) ;  /* 0x0000006000017945 */ /* 0x000fe80003800000 */
[----:B------:R0:W-:Y:S01]  /*78a0*/  @!P5 STG.E.U8 desc[UR36][R6.64+0x60], R9 ;  /* 0x000060090600d986 */ /* 0x0001e2000c101124 */
[----:B------:R-:W-:Y:S05]  /*78b0*/  @P1 BRA `(.L_x_325) ;  /* 0x00000000000c1947 */ /* 0x000fea0003800000 */
[----:B------:R-:W0:Y:S02]  /*78c0*/  LDG.E.U8 R218, desc[UR36][R4.64+0x61] ;  /* 0x0000612404da7981 */ /* 0x000e24000c1e1100 */
[----:B0-----:R-:W-:-:S05]  /*78d0*/  PRMT R9, R218, 0x8880, RZ ;  /* 0x00008880da097816 */ /* 0x001fca00000000ff */
[----:B------:R-:W-:-:S07]  /*78e0*/  IMAD R226, R9, R216, RZ ;  /* 0x000000d809e27224 */ /* 0x000fce00078e02ff */
.L_x_325:
[----:B------:R-:W-:Y:S05]  /*78f0*/  BSYNC B1 ;  /* 0x0000000000017941 */ /* 0x000fea0003800000 */
.L_x_324:
        /* <DEDUP_REMOVED lines=11> */
.L_x_327:
[----:B------:R-:W-:Y:S05]  /*79b0*/  BSYNC B1 ;  /* 0x0000000000017941 */ /* 0x000fea0003800000 */
.L_x_326:
[----:B0-----:R-:W-:Y:S01]  /*79c0*/  @!P4 IMAD R9, R74, R217, R226 ;  /* 0x000000d94a09c224 */ /* 0x001fe200078e02e2 */
[----:B------:R-:W-:Y:S04]  /*79d0*/  BSSY B1, `(.L_x_328) ;  /* 0x0000006000017945 */ /* 0x000fe80003800000 */
[----:B------:R0:W-:Y:S01]  /*79e0*/  @!P4 STG.E.U8 desc[UR36][R10.64+0x60], R9 ;  /* 0x000060090a00c986 */ /* 0x0001e2000c101124 */
[----:B------:R-:W-:Y:S05]  /*79f0*/  @P3 BRA `(.L_x_329) ;  /* 0x00000000000c3947 */ /* 0x000fea0003800000 */
[----:B------:R-:W0:Y:S02]  /*7a00*/  LDG.E.U8 R218, desc[UR36][R14.64+0x61] ;  /* 0x000061240eda7981 */ /* 0x000e24000c1e1100 */
[----:B0-----:R-:W-:-:S05]  /*7a10*/  PRMT R9, R218, 0x8880, RZ ;  /* 0x00008880da097816 */ /* 0x001fca00000000ff */
[----:B------:R-:W-:-:S07]  /*7a20*/  IMAD R226, R9, R216, RZ ;  /* 0x000000d809e27224 */ /* 0x000fce00078e02ff */
.L_x_329:
[----:B------:R-:W-:Y:S05]  /*7a30*/  BSYNC B1 ;  /* 0x0000000000017941 */ /* 0x000fea0003800000 */
.L_x_328:
[----:B------:R-:W-:Y:S01]  /*7a40*/  @!P3 IMAD R75, R75, R217, R226 ;  /* 0x000000d94b4bb224 */ /* 0x000fe200078e02e2 */
[----:B------:R-:W-:Y:S04]  /*7a50*/  BSSY B1, `(.L_x_330) ;  /* 0x0000006000017945 */ /* 0x000fe80003800000 */
[----:B------:R0:W-:Y:S01]  /*7a60*/  @!P3 STG.E.U8 desc[UR36][R10.64+0x61], R75 ;  /* 0x0000614b0a00b986 */ /* 0x0001e2000c101124 */
[----:B------:R-:W-:Y:S05]  /*7a70*/  @P5 BRA `(.L_x_331) ;  /* 0x00000000000c5947 */ /* 0x000fea0003800000 */
[----:B------:R-:W0:Y:S02]  /*7a80*/  LDG.E.U8 R218, desc[UR36][R4.64+0x68] ;  /* 0x0000682404da7981 */ /* 0x000e24000c1e1100 */
[----:B0-----:R-:W-:-:S05]  /*7a90*/  PRMT R9, R218, 0x8880, RZ ;  /* 0x00008880da097816 */ /* 0x001fca00000000ff */
[----:B------:R-:W-:-:S07]  /*7aa0*/  IMAD R226, R9, R216, RZ ;  /* 0x000000d809e27224 */ /* 0x000fce00078e02ff */
.L_x_331:
[----:B------:R-:W-:Y:S05]  /*7ab0*/  BSYNC B1 ;  /* 0x0000000000017941 */ /* 0x000fea0003800000 */
.L_x_330:
[----:B0-----:R-:W-:Y:S01]  /*7ac0*/  @!P5 IMAD R9, R76, R217, R226 ;  /* 0x000000d94c09d224 */ /* 0x001fe200078e02e2 */
[----:B------:R-:W-:Y:S04]  /*7ad0*/  BSSY B1, `(.L_x_332) ;  /* 0x0000006000017945 */ /* 0x000fe80003800000 */
[----:B------:R0:W-:Y:S01]  /*7ae0*/  @!P5 STG.E.U8 desc[UR36][R6.64+0x68], R9 ;  /* 0x000068090600d986 */ /* 0x0001e2000c101124 */
[----:B------:R-:W-:Y:S05]  /*7af0*/  @P1 BRA `(.L_x_333) ;  /* 0x00000000000c1947 */ /* 0x000fea0003800000 */
[----:B------:R-:W0:Y:S02]  /*7b00*/  LDG.E.U8 R218, desc[UR36][R4.64+0x69] ;  /* 0x0000692404da7981 */ /* 0x000e24000c1e1100 */
[----:B0-----:R-:W-:-:S05]  /*7b10*/  PRMT R9, R218, 0x8880, RZ ;  /* 0x00008880da097816 */ /* 0x001fca00000000ff */
[----:B------:R-:W-:-:S07]  /*7b20*/  IMAD R226, R9, R216, RZ ;  /* 0x000000d809e27224 */ /* 0x000fce00078e02ff */
.L_x_333:
[----:B------:R-:W-:Y:S05]  /*7b30*/  BSYNC B1 ;  /* 0x0000000000017941 */ /* 0x000fea0003800000 */
.L_x_332:
        /* <DEDUP_REMOVED lines=11> */
.L_x_335:
[----:B------:R-:W-:Y:S05]  /*7bf0*/  BSYNC B1 ;  /* 0x0000000000017941 */ /* 0x000fea0003800000 */
.L_x_334:
[----:B0-----:R-:W-:Y:S01]  /*7c00*/  @!P4 IMAD R9, R78, R217, R226 ;  /* 0x000000d94e09c224 */ /* 0x001fe200078e02e2 */
[----:B------:R-:W-:Y:S04]  /*7c10*/  BSSY B1, `(.L_x_336) ;  /* 0x0000006000017945 */ /* 0x000fe80003800000 */
[----:B------:R0:W-:Y:S01]  /*7c20*/  @!P4 STG.E.U8 desc[UR36][R10.64+0x68], R9 ;  /* 0x000068090a00c986 */ /* 0x0001e2000c101124 */
[----:B------:R-:W-:Y:S05]  /*7c30*/  @P3 BRA `(.L_x_337) ;  /* 0x00000000000c3947 */ /* 0x000fea0003800000 */
[----:B------:R-:W0:Y:S02]  /*7c40*/  LDG.E.U8 R218, desc[UR36][R14.64+0x69] ;  /* 0x000069240eda7981 */ /* 0x000e24000c1e1100 */
[----:B0-----:R-:W-:-:S05]  /*7c50*/  PRMT R9, R218, 0x8880, RZ ;  /* 0x00008880da097816 */ /* 0x001fca00000000ff */
[----:B------:R-:W-:-:S07]  /*7c60*/  IMAD R226, R9, R216, RZ ;  /* 0x000000d809e27224 */ /* 0x000fce00078e02ff */
.L_x_337:
[----:B------:R-:W-:Y:S05]  /*7c70*/  BSYNC B1 ;  /* 0x0000000000017941 */ /* 0x000fea0003800000 */
.L_x_336:
[----:B------:R-:W-:Y:S01]  /*7c80*/  @!P3 IMAD R79, R79, R217, R226 ;  /* 0x000000d94f4fb224 */ /* 0x000fe200078e02e2 */
[----:B------:R-:W-:Y:S04]  /*7c90*/  BSSY B1, `(.L_x_338) ;  /* 0x0000006000017945 */ /* 0x000fe80003800000 */
[----:B------:R0:W-:Y:S01]  /*7ca0*/  @!P3 STG.E.U8 desc[UR36][R10.64+0x69], R79 ;  /* 0x0000694f0a00b986 */ /* 0x0001e2000c101124 */
[----:B------:R-:W-:Y:S05]  /*7cb0*/  @P5 BRA `(.L_x_339) ;  /* 0x00000000000c5947 */ /* 0x000fea0003800000 */
[----:B------:R-:W0:Y:S02]  /*7cc0*/  LDG.E.U8 R218, desc[UR36][R4.64+0x70] ;  /* 0x0000702404da7981 */ /* 0x000e24000c1e1100 */
[----:B0-----:R-:W-:-:S05]  /*7cd0*/  PRMT R9, R218, 0x8880, RZ ;  /* 0x00008880da097816 */ /* 0x001fca00000000ff */
[----:B------:R-:W-:-:S07]  /*7ce0*/  IMAD R226, R9, R216, RZ ;  /* 0x000000d809e27224 */ /* 0x000fce00078e02ff */
.L_x_339:
[----:B------:R-:W-:Y:S05]  /*7cf0*/  BSYNC B1 ;  /* 0x0000000000017941 */ /* 0x000fea0003800000 */
.L_x_338:
[----:B0-----:R-:W-:Y:S01]  /*7d00*/  @!P5 IMAD R9, R80, R217, R226 ;  /* 0x000000d95009d224 */ /* 0x001fe200078e02e2 */
[----:B------:R-:W-:Y:S04]  /*7d10*/  BSSY B1, `(.L_x_340) ;  /* 0x0000006000017945 */ /* 0x000fe80003800000 */
[----:B------:R0:W-:Y:S01]  /*7d20*/  @!P5 STG.E.U8 desc[UR36][R6.64+0x70], R9 ;  /* 0x000070090600d986 */ /* 0x0001e2000c101124 */
[----:B------:R-:W-:Y:S05]  /*7d30*/  @P1 BRA `(.L_x_341) ;  /* 0x00000000000c1947 */ /* 0x000fea0003800000 */
[----:B------:R-:W0:Y:S02]  /*7d40*/  LDG.E.U8 R218, desc[UR36][R4.64+0x71] ;  /* 0x0000712404da7981 */ /* 0x000e24000c1e1100 */
[----:B0-----:R-:W-:-:S05]  /*7d50*/  PRMT R9, R218, 0x8880, RZ ;  /* 0x00008880da097816 */ /* 0x001fca00000000ff */
[----:B------:R-:W-:-:S07]  /*7d60*/  IMAD R226, R9, R216, RZ ;  /* 0x000000d809e27224 */ /* 0x000fce00078e02ff */
.L_x_341:
[----:B------:R-:W-:Y:S05]  /*7d70*/  BSYNC B1 ;  /* 0x0000000000017941 */ /* 0x000fea0003800000 */
.L_x_340:
        /* <DEDUP_REMOVED lines=11> */
.L_x_343:
[----:B------:R-:W-:Y:S05]  /*7e30*/  BSYNC B1 ;  /* 0x0000000000017941 */ /* 0x000fea0003800000 */
.L_x_342:
[----:B0-----:R-:W-:Y:S01]  /*7e40*/  @!P4 IMAD R9, R82, R217, R226 ;  /* 0x000000d95209c224 */ /* 0x001fe200078e02e2 */
[----:B------:R-:W-:Y:S04]  /*7e50*/  BSSY B1, `(.L_x_344) ;  /* 0x0000006000017945 */ /* 0x000fe80003800000 */
[----:B------:R0:W-:Y:S01]  /*7e60*/  @!P4 STG.E.U8 desc[UR36][R10.64+0x70], R9 ;  /* 0x000070090a00c986 */ /* 0x0001e2000c101124 */
[----:B------:R-:W-:Y:S05]  /*7e70*/  @P3 BRA `(.L_x_345) ;  /* 0x00000000000c3947 */ /* 0x000fea0003800000 */
[----:B------:R-:W0:Y:S02]  /*7e80*/  LDG.E.U8 R218, desc[UR36][R14.64+0x71] ;  /* 0x000071240eda7981 */ /* 0x000e24000c1e1100 */
[----:B0-----:R-:W-:-:S05]  /*7e90*/  PRMT R9, R218, 0x8880, RZ ;  /* 0x00008880da097816 */ /* 0x001fca00000000ff */
[----:B------:R-:W-:-:S07]  /*7ea0*/  IMAD R226, R9, R216, RZ ;  /* 0x000000d809e27224 */ /* 0x000fce00078e02ff */
.L_x_345:
[----:B------:R-:W-:Y:S05]  /*7eb0*/  BSYNC B1 ;  /* 0x0000000000017941 */ /* 0x000fea0003800000 */
.L_x_344:
[----:B------:R-:W-:Y:S01]  /*7ec0*/  @!P3 IMAD R83, R83, R217, R226 ;  /* 0x000000d95353b224 */ /* 0x000fe200078e02e2 */
[----:B------:R-:W-:Y:S04]  /*7ed0*/  BSSY B1, `(.L_x_346) ;  /* 0x0000006000017945 */ /* 0x000fe80003800000 */
[----:B------:R0:W-:Y:S01]  /*7ee0*/  @!P3 STG.E.U8 desc[UR36][R10.64+0x71], R83 ;  /* 0x000071530a00b986 */ /* 0x0001e2000c101124 */
[----:B------:R-:W-:Y:S05]  /*7ef0*/  @P5 BRA `(.L_x_347) ;  /* 0x00000000000c5947 */ /* 0x000fea0003800000 */
[----:B------:R-:W0:Y:S02]  /*7f00*/  LDG.E.U8 R218, desc[UR36][R4.64+0x78] ;  /* 0x0000782404da7981 */ /* 0x000e24000c1e1100 */
[----:B0-----:R-:W-:-:S05]  /*7f10*/  PRMT R9, R218, 0x8880, RZ ;  /* 0x00008880da097816 */ /* 0x001fca00000000ff */
[----:B------:R-:W-:-:S07]  /*7f20*/  IMAD R226, R9, R216, RZ ;  /* 0x000000d809e27224 */ /* 0x000fce00078e02ff */
.L_x_347:
[----:B------:R-:W-:Y:S05]  /*7f30*/  BSYNC B1 ;  /* 0x0000000000017941 */ /* 0x000fea0003800000 */
.L_x_346:
[----:B0-----:R-:W-:Y:S01]  /*7f40*/  @!P5 IMAD R9, R84, R217, R226 ;  /* 0x000000d95409d224 */ /* 0x001fe200078e02e2 */
[----:B------:R-:W-:Y:S04]  /*7f50*/  BSSY B1, `(.L_x_348) ;  /* 0x0000006000017945 */ /* 0x000fe80003800000 */
[----:B------:R0:W-:Y:S01]  /*7f60*/  @!P5 STG.E.U8 desc[UR36][R6.64+0x78], R9 ;  /* 0x000078090600d986 */ /* 0x0001e2000c101124 */
[----:B------:R-:W-:Y:S05]  /*7f70*/  @P1 BRA `(.L_x_349) ;  /* 0x00000000000c1947 */ /* 0x000fea0003800000 */
[----:B------:R-:W0:Y:S02]  /*7f80*/  LDG.E.U8 R218, desc[UR36][R4.64+0x79] ;  /* 0x0000792404da7981 */ /* 0x000e24000c1e1100 */
[----:B0-----:R-:W-:-:S05]  /*7f90*/  PRMT R9, R218, 0x8880, RZ ;  /* 0x00008880da097816 */ /* 0x001fca00000000ff */
[----:B------:R-:W-:-:S07]  /*7fa0*/  IMAD R226, R9, R216, RZ ;  /* 0x000000d809e27224 */ /* 0x000fce00078e02ff */
.L_x_349:
[----:B------:R-:W-:Y:S05]  /*7fb0*/  BSYNC B1 ;  /* 0x0000000000017941 */ /* 0x000fea0003800000 */
.L_x_348:
        /* <DEDUP_REMOVED lines=11> */
.L_x_351:
[----:B------:R-:W-:Y:S05]  /*8070*/  BSYNC B1 ;  /* 0x0000000000017941 */ /* 0x000fea0003800000 */
.L_x_350:
[----:B0-----:R-:W-:Y:S01]  /*8080*/  @!P4 IMAD R9, R86, R217, R226 ;  /* 0x000000d95609c224 */ /* 0x001fe200078e02e2 */
[----:B------:R-:W-:Y:S04]  /*8090*/  BSSY B1, `(.L_x_352) ;  /* 0x0000006000017945 */ /* 0x000fe80003800000 */
[----:B------:R0:W-:Y:S01]  /*80a0*/  @!P4 STG.E.U8 desc[UR36][R10.64+0x78], R9 ;  /* 0x000078090a00c986 */ /* 0x0001e2000c101124 */
[----:B------:R-:W-:Y:S05]  /*80b0*/  @P3 BRA `(.L_x_353) ;  /* 0x00000000000c3947 */ /* 0x000fea0003800000 */
[----:B------:R-:W0:Y:S02]  /*80c0*/  LDG.E.U8 R218, desc[UR36][R14.64+0x79] ;  /* 0x000079240eda7981 */ /* 0x000e24000c1e1100 */
[----:B0-----:R-:W-:-:S05]  /*80d0*/  PRMT R9, R218, 0x8880, RZ ;  /* 0x00008880da097816 */ /* 0x001fca00000000ff */
[----:B------:R-:W-:-:S07]  /*80e0*/  IMAD R226, R9, R216, RZ ;  /* 0x000000d809e27224 */ /* 0x000fce00078e02ff */
.L_x_353:
[----:B------:R-:W-:Y:S05]  /*80f0*/  BSYNC B1 ;  /* 0x0000000000017941 */ /* 0x000fea0003800000 */
.L_x_352:
[----:B------:R-:W-:Y:S01]  /*8100*/  @!P3 IMAD R87, R87, R217, R226 ;  /* 0x000000d95757b224 */ /* 0x000fe200078e02e2 */
[----:B------:R-:W-:Y:S04]  /*8110*/  BSSY B1, `(.L_x_354) ;  /* 0x0000006000017945 */ /* 0x000fe80003800000 */
[----:B------:R0:W-:Y:S01]  /*8120*/  @!P3 STG.E.U8 desc[UR36][R10.64+0x79], R87 ;  /* 0x000079570a00b986 */ /* 0x0001e2000c101124 */
[----:B------:R-:W-:Y:S05]  /*8130*/  @P5 BRA `(.L_x_355) ;  /* 0x00000000000c5947 */ /* 0x000fea0003800000 */
[----:B------:R-:W0:Y:S02]  /*8140*/  LDG.E.U8 R218, desc[UR36][R4.64+0x80] ;  /* 0x0000802404da7981 */ /* 0x000e24000c1e1100 */
[----:B0-----:R-:W-:-:S05]  /*8150*/  PRMT R9, R218, 0x8880, RZ ;  /* 0x00008880da097816 */ /* 0x001fca00000000ff */
[----:B------:R-:W-:-:S07]  /*8160*/  IMAD R226, R9, R216, RZ ;  /* 0x000000d809e27224 */ /* 0x000fce00078e02ff */
.L_x_355:
[----:B------:R-:W-:Y:S05]  /*8170*/  BSYNC B1 ;  /* 0x0000000000017941 */ /* 0x000fea0003800000 */
.L_x_354:
[----:B0-----:R-:W-:Y:S01]  /*8180*/  @!P5 IMAD R9, R88, R217, R226 ;  /* 0x000000d95809d224 */ /* 0x001fe200078e02e2 */
[----:B------:R-:W-:Y:S04]  /*8190*/  BSSY B1, `(.L_x_356) ;  /* 0x0000006000017945 */ /* 0x000fe80003800000 */
[----:B------:R0:W-:Y:S01]  /*81a0*/  @!P5 STG.E.U8 desc[UR36][R6.64+0x80], R9 ;  /* 0x000080090600d986 */ /* 0x0001e2000c101124 */
[----:B------:R-:W-:Y:S05]  /*81b0*/  @P1 BRA `(.L_x_357) ;  /* 0x00000000000c1947 */ /* 0x000fea0003800000 */
[----:B------:R-:W0:Y:S02]  /*81c0*/  LDG.E.U8 R218, desc[UR36][R4.64+0x81] ;  /* 0x0000812404da7981 */ /* 0x000e24000c1e1100 */
[----:B0-----:R-:W-:-:S05]  /*81d0*/  PRMT R9, R218, 0x8880, RZ ;  /* 0x00008880da097816 */ /* 0x001fca00000000ff */
[----:B------:R-:W-:-:S07]  /*81e0*/  IMAD R226, R9, R216, RZ ;  /* 0x000000d809e27224 */ /* 0x000fce00078e02ff */
.L_x_357:
[----:B------:R-:W-:Y:S05]  /*81f0*/  BSYNC B1 ;  /* 0x0000000000017941 */ /* 0x000fea0003800000 */
.L_x_356:
        /* <DEDUP_REMOVED lines=11> */
.L_x_359:
[----:B------:R-:W-:Y:S05]  /*82b0*/  BSYNC B1 ;  /* 0x0000000000017941 */ /* 0x000fea0003800000 */
.L_x_358:
[----:B0-----:R-:W-:Y:S01]  /*82c0*/  @!P4 IMAD R9, R90, R217, R226 ;  /* 0x000000d95a09c224 */ /* 0x001fe200078e02e2 */
[----:B------:R-:W-:Y:S04]  /*82d0*/  BSSY B1, `(.L_x_360) ;  /* 0x0000006000017945 */ /* 0x000fe80003800000 */
[----:B------:R0:W-:Y:S01]  /*82e0*/  @!P4 STG.E.U8 desc[UR36][R10.64+0x80], R9 ;  /* 0x000080090a00c986 */ /* 0x0001e2000c101124 */
[----:B------:R-:W-:Y:S05]  /*82f0*/  @P3 BRA `(.L_x_361) ;  /* 0x00000000000c3947 */ /* 0x000fea0003800000 */
[----:B------:R-:W0:Y:S02]  /*8300*/  LDG.E.U8 R218, desc[UR36][R14.64+0x81] ;  /* 0x000081240eda7981 */ /* 0x000e24000c1e1100 */
[----:B0-----:R-:W-:-:S05]  /*8310*/  PRMT R9, R218, 0x8880, RZ ;  /* 0x00008880da097816 */ /* 0x001fca00000000ff */
[----:B------:R-:W-:-:S07]  /*8320*/  IMAD R226, R9, R216, RZ ;  /* 0x000000d809e27224 */ /* 0x000fce00078e02ff */
.L_x_361:
[----:B------:R-:W-:Y:S05]  /*8330*/  BSYNC B1 ;  /* 0x0000000000017941 */ /* 0x000fea0003800000 */
.L_x_360:
[----:B------:R-:W-:Y:S01]  /*8340*/  @!P3 IMAD R91, R91, R217, R226 ;  /* 0x000000d95b5bb224 */ /* 0x000fe200078e02e2 */
[----:B------:R-:W-:Y:S04]  /*8350*/  BSSY B1, `(.L_x_362) ;  /* 0x0000006000017945 */ /* 0x000fe80003800000 */
[----:B------:R0:W-:Y:S01]  /*8360*/  @!P3 STG.E.U8 desc[UR36][R10.64+0x81], R91 ;  /* 0x0000815b0a00b986 */ /* 0x0001e2000c101124 */
[----:B------:R-:W-:Y:S05]  /*8370*/  @P5 BRA `(.L_x_363) ;  /* 0x00000000000c5947 */ /* 0x000fea0003800000 */
[----:B------:R-:W0:Y:S02]  /*8380*/  LDG.E.U8 R218, desc[UR36][R4.64+0x88] ;  /* 0x0000882404da7981 */ /* 0x000e24000c1e1100 */
[----:B0-----:R-:W-:-:S05]  /*8390*/  PRMT R9, R218, 0x8880, RZ ;  /* 0x00008880da097816 */ /* 0x001fca00000000ff */
[----:B------:R-:W-:-:S07]  /*83a0*/  IMAD R226, R9, R216, RZ ;  /* 0x000000d809e27224 */ /* 0x000fce00078e02ff */
.L_x_363:
[----:B------:R-:W-:Y:S05]  /*83b0*/  BSYNC B1 ;  /* 0x0000000000017941 */ /* 0x000fea0003800000 */
.L_x_362:
[----:B0-----:R-:W-:Y:S01]  /*83c0*/  @!P5 IMAD R9, R92, R217, R226 ;  /* 0x000000d95c09d224 */ /* 0x001fe200078e02e2 */
[----:B------:R-:W-:Y:S04]  /*83d0*/  BSSY B1, `(.L_x_364) ;  /* 0x0000006000017945 */ /* 0x000fe80003800000 */
[----:B------:R0:W-:Y:S01]  /*83e0*/  @!P5 STG.E.U8 desc[UR36][R6.64+0x88], R9 ;  /* 0x000088090600d986 */ /* 0x0001e2000c101124 */
[----:B------:R-:W-:Y:S05]  /*83f0*/  @P1 BRA `(.L_x_365) ;  /* 0x00000000000c1947 */ /* 0x000fea0003800000 */
[----:B------:R-:W0:Y:S02]  /*8400*/  LDG.E.U8 R218, desc[UR36][R4.64+0x89] ;  /* 0x0000892404da7981 */ /* 0x000e24000c1e1100 */
[----:B0-----:R-:W-:-:S05]  /*8410*/  PRMT R9, R218, 0x8880, RZ ;  /* 0x00008880da097816 */ /* 0x001fca00000000ff */
[----:B------:R-:W-:-:S07]  /*8420*/  IMAD R226, R9, R216, RZ ;  /* 0x000000d809e27224 */ /* 0x000fce00078e02ff */
.L_x_365:
[----:B------:R-:W-:Y:S05]  /*8430*/  BSYNC B1 ;  /* 0x0000000000017941 */ /* 0x000fea0003800000 */
.L_x_364:
        /* <DEDUP_REMOVED lines=11> */
.L_x_367:
[----:B------:R-:W-:Y:S05]  /*84f0*/  BSYNC B1 ;  /* 0x0000000000017941 */ /* 0x000fea0003800000 */
.L_x_366:
[----:B0-----:R-:W-:Y:S01]  /*8500*/  @!P4 IMAD R9, R94, R217, R226 ;  /* 0x000000d95e09c224 */ /* 0x001fe200078e02e2 */
[----:B------:R-:W-:Y:S04]  /*8510*/  BSSY B1, `(.L_x_368) ;  /* 0x0000006000017945 */ /* 0x000fe80003800000 */
[----:B------:R0:W-:Y:S01]  /*8520*/  @!P4 STG.E.U8 desc[UR36][R10.64+0x88], R9 ;  /* 0x000088090a00c986 */ /* 0x0001e2000c101124 */
[----:B------:R-:W-:Y:S05]  /*8530*/  @P3 BRA `(.L_x_369) ;  /* 0x00000000000c3947 */ /* 0x000fea0003800000 */
[----:B------:R-:W0:Y:S02]  /*8540*/  LDG.E.U8 R218, desc[UR36][R14.64+0x89] ;  /* 0x000089240eda7981 */ /* 0x000e24000c1e1100 */
[----:B0-----:R-:W-:-:S05]  /*8550*/  PRMT R9, R218, 0x8880, RZ ;  /* 0x00008880da097816 */ /* 0x001fca00000000ff */
[----:B------:R-:W-:-:S07]  /*8560*/  IMAD R226, R9, R216, RZ ;  /* 0x000000d809e27224 */ /* 0x000fce00078e02ff */
.L_x_369:
[----:B------:R-:W-:Y:S05]  /*8570*/  BSYNC B1 ;  /* 0x0000000000017941 */ /* 0x000fea0003800000 */
.L_x_368:
[----:B------:R-:W-:Y:S01]  /*8580*/  @!P3 IMAD R95, R95, R217, R226 ;  /* 0x000000d95f5fb224 */ /* 0x000fe200078e02e2 */
[----:B------:R-:W-:Y:S04]  /*8590*/  BSSY B1, `(.L_x_370) ;  /* 0x0000006000017945 */ /* 0x000fe80003800000 */
[----:B------:R0:W-:Y:S01]  /*85a0*/  @!P3 STG.E.U8 desc[UR36][R10.64+0x89], R95 ;  /* 0x0000895f0a00b986 */ /* 0x0001e2000c101124 */
[----:B------:R-:W-:Y:S05]  /*85b0*/  @P5 BRA `(.L_x_371) ;  /* 0x00000000000c5947 */ /* 0x000fea0003800000 */
[----:B------:R-:W0:Y:S02]  /*85c0*/  LDG.E.U8 R218, desc[UR36][R4.64+0x90] ;  /* 0x0000902404da7981 */ /* 0x000e24000c1e1100 */
[----:B0-----:R-:W-:-:S05]  /*85d0*/  PRMT R9, R218, 0x8880, RZ ;  /* 0x00008880da097816 */ /* 0x001fca00000000ff */
[----:B------:R-:W-:-:S07]  /*85e0*/  IMAD R226, R9, R216, RZ ;  /* 0x000000d809e27224 */ /* 0x000fce00078e02ff */
.L_x_371:
[----:B------:R-:W-:Y:S05]  /*85f0*/  BSYNC B1 ;  /* 0x0000000000017941 */ /* 0x000fea0003800000 */
.L_x_370:
[----:B0-----:R-:W-:Y:S01]  /*8600*/  @!P5 IMAD R9, R96, R217, R226 ;  /* 0x000000d96009d224 */ /* 0x001fe200078e02e2 */
[----:B------:R-:W-:Y:S04]  /*8610*/  BSSY B1, `(.L_x_372) ;  /* 0x0000006000017945 */ /* 0x000fe80003800000 */
[----:B------:R0:W-:Y:S01]  /*8620*/  @!P5 STG.E.U8 desc[UR36][R6.64+0x90], R9 ;  /* 0x000090090600d986 */ /* 0x0001e2000c101124 */
[----:B------:R-:W-:Y:S05]  /*8630*/  @P1 BRA `(.L_x_373) ;  /* 0x00000000000c1947 */ /* 0x000fea0003800000 */
[----:B------:R-:W0:Y:S02]  /*8640*/  LDG.E.U8 R218, desc[UR36][R4.64+0x91] ;  /* 0x0000912404da7981 */ /* 0x000e24000c1e1100 */
[----:B0-----:R-:W-:-:S05]  /*8650*/  PRMT R9, R218, 0x8880, RZ ;  /* 0x00008880da097816 */ /* 0x001fca00000000ff */
[----:B------:R-:W-:-:S07]  /*8660*/  IMAD R226, R9, R216, RZ ;  /* 0x000000d809e27224 */ /* 0x000fce00078e02ff */
.L_x_373:
[----:B------:R-:W-:Y:S05]  /*8670*/  BSYNC B1 ;  /* 0x0000000000017941 */ /* 0x000fea0003800000 */
.L_x_372:
        /* <DEDUP_REMOVED lines=11> */
.L_x_375:
[----:B------:R-:W-:Y:S05]  /*8730*/  BSYNC B1 ;  /* 0x0000000000017941 */ /* 0x000fea0003800000 */
.L_x_374:
[----:B0-----:R-:W-:Y:S01]  /*8740*/  @!P4 IMAD R9, R98, R217, R226 ;  /* 0x000000d96209c224 */ /* 0x001fe200078e02e2 */
[----:B------:R-:W-:Y:S04]  /*8750*/  BSSY B1, `(.L_x_376) ;  /* 0x0000006000017945 */ /* 0x000fe80003800000 */
[----:B------:R0:W-:Y:S01]  /*8760*/  @!P4 STG.E.U8 desc[UR36][R10.64+0x90], R9 ;  /* 0x000090090a00c986 */ /* 0x0001e2000c101124 */
[----:B------:R-:W-:Y:S05]  /*8770*/  @P3 BRA `(.L_x_377) ;  /* 0x00000000000c3947 */ /* 0x000fea0003800000 */
[----:B------:R-:W0:Y:S02]  /*8780*/  LDG.E.U8 R218, desc[UR36][R14.64+0x91] ;  /* 0x000091240eda7981 */ /* 0x000e24000c1e1100 */
[----:B0-----:R-:W-:-:S05]  /*8790*/  PRMT R9, R218, 0x8880, RZ ;  /* 0x00008880da097816 */ /* 0x001fca00000000ff */
[----:B------:R-:W-:-:S07]  /*87a0*/  IMAD R226, R9, R216, RZ ;  /* 0x000000d809e27224 */ /* 0x000fce00078e02ff */
.L_x_377:
[----:B------:R-:W-:Y:S05]  /*87b0*/  BSYNC B1 ;  /* 0x0000000000017941 */ /* 0x000fea0003800000 */
.L_x_376:
[----:B------:R-:W-:Y:S01]  /*87c0*/  @!P3 IMAD R99, R99, R217, R226 ;  /* 0x000000d96363b224 */ /* 0x000fe200078e02e2 */
[----:B------:R-:W-:Y:S04]  /*87d0*/  BSSY B1, `(.L_x_378) ;  /* 0x0000006000017945 */ /* 0x000fe80003800000 */
[----:B------:R0:W-:Y:S01]  /*87e0*/  @!P3 STG.E.U8 desc[UR36][R10.64+0x91], R99 ;  /* 0x000091630a00b986 */ /* 0x0001e2000c101124 */
[----:B------:R-:W-:Y:S05]  /*87f0*/  @P5 BRA `(.L_x_379) ;  /* 0x00000000000c5947 */ /* 0x000fea0003800000 */
[----:B------:R-:W0:Y:S02]  /*8800*/  LDG.E.U8 R218, desc[UR36][R4.64+0x98] ;  /* 0x0000982404da7981 */ /* 0x000e24000c1e1100 */
[----:B0-----:R-:W-:-:S05]  /*8810*/  PRMT R9, R218, 0x8880, RZ ;  /* 0x00008880da097816 */ /* 0x001fca00000000ff */
[----:B------:R-:W-:-:S07]  /*8820*/  IMAD R226, R9, R216, RZ ;  /* 0x000000d809e27224 */ /* 0x000fce00078e02ff */
.L_x_379:
[----:B------:R-:W-:Y:S05]  /*8830*/  BSYNC B1 ;  /* 0x0000000000017941 */ /* 0x000fea0003800000 */
.L_x_378:
[----:B0-----:R-:W-:Y:S01]  /*8840*/  @!P5 IMAD R9, R100, R217, R226 ;  /* 0x000000d96409d224 */ /* 0x001fe200078e02e2 */
[----:B------:R-:W-:Y:S04]  /*8850*/  BSSY B1, `(.L_x_380) ;  /* 0x0000006000017945 */ /* 0x000fe80003800000 */
[----:B------:R0:W-:Y:S01]  /*8860*/  @!P5 STG.E.U8 desc[UR36][R6.64+0x98], R9 ;  /* 0x000098090600d986 */ /* 0x0001e2000c101124 */
[----:B------:R-:W-:Y:S05]  /*8870*/  @P1 BRA `(.L_x_381) ;  /* 0x00000000000c1947 */ /* 0x000fea0003800000 */
[----:B------:R-:W0:Y:S02]  /*8880*/  LDG.E.U8 R218, desc[UR36][R4.64+0x99] ;  /* 0x0000992404da7981 */ /* 0x000e24000c1e1100 */
[----:B0-----:R-:W-:-:S05]  /*8890*/  PRMT R9, R218, 0x8880, RZ ;  /* 0x00008880da097816 */ /* 0x001fca00000000ff */
[----:B------:R-:W-:-:S07]  /*88a0*/  IMAD R226, R9, R216, RZ ;  /* 0x000000d809e27224 */ /* 0x000fce00078e02ff */
.L_x_381:
[----:B------:R-:W-:Y:S05]  /*88b0*/  BSYNC B1 ;  /* 0x0000000000017941 */ /* 0x000fea0003800000 */
.L_x_380:
        /* <DEDUP_REMOVED lines=11> */
.L_x_383:
[----:B------:R-:W-:Y:S05]  /*8970*/  BSYNC B1 ;  /* 0x0000000000017941 */ /* 0x000fea0003800000 */
.L_x_382:
[----:B0-----:R-:W-:Y:S01]  /*8980*/  @!P4 IMAD R9, R102, R217, R226 ;  /* 0x000000d96609c224 */ /* 0x001fe200078e02e2 */
[----:B------:R-:W-:Y:S04]  /*8990*/  BSSY B1, `(.L_x_384) ;  /* 0x0000006000017945 */ /* 0x000fe80003800000 */
[----:B------:R0:W-:Y:S01]  /*89a0*/  @!P4 STG.E.U8 desc[UR36][R10.64+0x98], R9 ;  /* 0x000098090a00c986 */ /* 0x0001e2000c101124 */
[----:B------:R-:W-:Y:S05]  /*89b0*/  @P3 BRA `(.L_x_385) ;  /* 0x00000000000c3947 */ /* 0x000fea0003800000 */
[----:B------:R-:W0:Y:S02]  /*89c0*/  LDG.E.U8 R218, desc[UR36][R14.64+0x99] ;  /* 0x000099240eda7981 */ /* 0x000e24000c1e1100 */
[----:B0-----:R-:W-:-:S05]  /*89d0*/  PRMT R9, R218, 0x8880, RZ ;  /* 0x00008880da097816 */ /* 0x001fca00000000ff */
[----:B------:R-:W-:-:S07]  /*89e0*/  IMAD R226, R9, R216, RZ ;  /* 0x000000d809e27224 */ /* 0x000fce00078e02ff */
.L_x_385:
[----:B------:R-:W-:Y:S05]  /*89f0*/  BSYNC B1 ;  /* 0x0000000000017941 */ /* 0x000fea0003800000 */
.L_x_384:
[----:B------:R-:W-:Y:S01]  /*8a00*/  @!P3 IMAD R103, R103, R217, R226 ;  /* 0x000000d96767b224 */ /* 0x000fe200078e02e2 */
[----:B------:R-:W-:Y:S04]  /*8a10*/  BSSY B1, `(.L_x_386) ;  /* 0x0000006000017945 */ /* 0x000fe80003800000 */
[----:B------:R0:W-:Y:S01]  /*8a20*/  @!P3 STG.E.U8 desc[UR36][R10.64+0x99], R103 ;  /* 0x000099670a00b986 */ /* 0x0001e2000c101124 */
[----:B------:R-:W-:Y:S05]  /*8a30*/  @P5 BRA `(.L_x_387) ;  /* 0x00000000000c5947 */ /* 0x000fea0003800000 */
[----:B------:R-:W0:Y:S02]  /*8a40*/  LDG.E.U8 R218, desc[UR36][R4.64+0xa0] ;  /* 0x0000a02404da7981 */ /* 0x000e24000c1e1100 */
[----:B0-----:R-:W-:-:S05]  /*8a50*/  PRMT R9, R218, 0x8880, RZ ;  /* 0x00008880da097816 */ /* 0x001fca00000000ff */
[----:B------:R-:W-:-:S07]  /*8a60*/  IMAD R226, R9, R216, RZ ;  /* 0x000000d809e27224 */ /* 0x000fce00078e02ff */
.L_x_387:
[----:B------:R-:W-:Y:S05]  /*8a70*/  BSYNC B1 ;  /* 0x0000000000017941 */ /* 0x000fea0003800000 */
.L_x_386:
[----:B0-----:R-:W-:Y:S01]  /*8a80*/  @!P5 IMAD R9, R104, R217, R226 ;  /* 0x000000d96809d224 */ /* 0x001fe200078e02e2 */
[----:B------:R-:W-:Y:S04]  /*8a90*/  BSSY B1, `(.L_x_388) ;  /* 0x0000006000017945 */ /* 0x000fe80003800000 */
[----:B------:R0:W-:Y:S01]  /*8aa0*/  @!P5 STG.E.U8 desc[UR36][R6.64+0xa0], R9 ;  /* 0x0000a0090600d986 */ /* 0x0001e2000c101124 */
[----:B------:R-:W-:Y:S05]  /*8ab0*/  @P1 BRA `(.L_x_389) ;  /* 0x00000000000c1947 */ /* 0x000fea0003800000 */
[----:B------:R-:W0:Y:S02]  /*8ac0*/  LDG.E.U8 R218, desc[UR36][R4.64+0xa1] ;  /* 0x0000a12404da7981 */ /* 0x000e24000c1e1100 */
[----:B0-----:R-:W-:-:S05]  /*8ad0*/  PRMT R9, R218, 0x8880, RZ ;  /* 0x00008880da097816 */ /* 0x001fca00000000ff */
[----:B------:R-:W-:-:S07]  /*8ae0*/  IMAD R226, R9, R216, RZ ;  /* 0x000000d809e27224 */ /* 0x000fce00078e02ff */
.L_x_389:
[----:B------:R-:W-:Y:S05]  /*8af0*/  BSYNC B1 ;  /* 0x0000000000017941 */ /* 0x000fea0003800000 */
.L_x_388:
        /* <DEDUP_REMOVED lines=11> */
.L_x_391:
[----:B------:R-:W-:Y:S05]  /*8bb0*/  BSYNC B1 ;  /* 0x0000000000017941 */ /* 0x000fea0003800000 */
.L_x_390:
[----:B0-----:R-:W-:Y:S01]  /*8bc0*/  @!P4 IMAD R9, R106, R217, R226 ;  /* 0x000000d96a09c224 */ /* 0x001fe200078e02e2 */
[----:B------:R-:W-:Y:S04]  /*8bd0*/  BSSY B1, `(.L_x_392) ;  /* 0x0000006000017945 */ /* 0x000fe80003800000 */
[----:B------:R0:W-:Y:S01]  /*8be0*/  @!P4 STG.E.U8 desc[UR36][R10.64+0xa0], R9 ;  /* 0x0000a0090a00c986 */ /* 0x0001e2000c101124 */
[----:B------:R-:W-:Y:S05]  /*8bf0*/  @P3 BRA `(.L_x_393) ;  /* 0x00000000000c3947 */ /* 0x000fea0003800000 */
[----:B------:R-:W0:Y:S02]  /*8c00*/  LDG.E.U8 R218, desc[UR36][R14.64+0xa1] ;  /* 0x0000a1240eda7981 */ /* 0x000e24000c1e1100 */
[----:B0-----:R-:W-:-:S05]  /*8c10*/  PRMT R9, R218, 0x8880, RZ ;  /* 0x00008880da097816 */ /* 0x001fca00000000ff */
[----:B------:R-:W-:-:S07]  /*8c20*/  IMAD R226, R9, R216, RZ ;  /* 0x000000d809e27224 */ /* 0x000fce00078e02ff */
.L_x_393:
[----:B------:R-:W-:Y:S05]  /*8c30*/  BSYNC B1 ;  /* 0x0000000000017941 */ /* 0x000fea0003800000 */
.L_x_392:
[----:B------:R-:W-:Y:S01]  /*8c40*/  @!P3 IMAD R107, R107, R217, R226 ;  /* 0x000000d96b6bb224 */ /* 0x000fe200078e02e2 */
[----:B------:R-:W-:Y:S04]  /*8c50*/  BSSY B1, `(.L_x_394) ;  /* 0x0000006000017945 */ /* 0x000fe80003800000 */
[----:B------:R0:W-:Y:S01]  /*8c60*/  @!P3 STG.E.U8 desc[UR36][R10.64+0xa1], R107 ;  /* 0x0000a16b0a00b986 */ /* 0x0001e2000c101124 */
[----:B------:R-:W-:Y:S05]  /*8c70*/  @P5 BRA `(.L_x_395) ;  /* 0x00000000000c5947 */ /* 0x000fea0003800000 */
[----:B------:R-:W0:Y:S02]  /*8c80*/  LDG.E.U8 R218, desc[UR36][R4.64+0xa8] ;  /* 0x0000a82404da7981 */ /* 0x000e24000c1e1100 */
[----:B0-----:R-:W-:-:S05]  /*8c90*/  PRMT R9, R218, 0x8880, RZ ;  /* 0x00008880da097816 */ /* 0x001fca00000000ff */
[----:B------:R-:W-:-:S07]  /*8ca0*/  IMAD R226, R9, R216, RZ ;  /* 0x000000d809e27224 */ /* 0x000fce00078e02ff */
.L_x_395:
[----:B------:R-:W-:Y:S05]  /*8cb0*/  BSYNC B1 ;  /* 0x0000000000017941 */ /* 0x000fea0003800000 */
.L_x_394:
[----:B0-----:R-:W-:Y:S01]  /*8cc0*/  @!P5 IMAD R9, R108, R217, R226 ;  /* 0x000000d96c09d224 */ /* 0x001fe200078e02e2 */
[----:B------:R-:W-:Y:S04]  /*8cd0*/  BSSY B1, `(.L_x_396) ;  /* 0x0000006000017945 */ /* 0x000fe80003800000 */
[----:B------:R0:W-:Y:S01]  /*8ce0*/  @!P5 STG.E.U8 desc[UR36][R6.64+0xa8], R9 ;  /* 0x0000a8090600d986 */ /* 0x0001e2000c101124 */
[----:B------:R-:W-:Y:S05]  /*8cf0*/  @P1 BRA `(.L_x_397) ;  /* 0x00000000000c1947 */ /* 0x000fea0003800000 */
[----:B------:R-:W0:Y:S02]  /*8d00*/  LDG.E.U8 R218, desc[UR36][R4.64+0xa9] ;  /* 0x0000a92404da7981 */ /* 0x000e24000c1e1100 */
[----:B0-----:R-:W-:-:S05]  /*8d10*/  PRMT R9, R218, 0x8880, RZ ;  /* 0x00008880da097816 */ /* 0x001fca00000000ff */
[----:B------:R-:W-:-:S07]  /*8d20*/  IMAD R226, R9, R216, RZ ;  /* 0x000000d809e27224 */ /* 0x000fce00078e02ff */
.L_x_397:
[----:B------:R-:W-:Y:S05]  /*8d30*/  BSYNC B1 ;  /* 0x0000000000017941 */ /* 0x000fea0003800000 */
.L_x_396:
        /* <DEDUP_REMOVED lines=11> */
.L_x_399:
[----:B------:R-:W-:Y:S05]  /*8df0*/  BSYNC B1 ;  /* 0x0000000000017941 */ /* 0x000fea0003800000 */
.L_x_398:
[----:B0-----:R-:W-:Y:S01]  /*8e00*/  @!P4 IMAD R9, R110, R217, R226 ;  /* 0x000000d96e09c224 */ /* 0x001fe200078e02e2 */
[----:B------:R-:W-:Y:S04]  /*8e10*/  BSSY B1, `(.L_x_400) ;  /* 0x0000006000017945 */ /* 0x000fe80003800000 */
[----:B------:R0:W-:Y:S01]  /*8e20*/  @!P4 STG.E.U8 desc[UR36][R10.64+0xa8], R9 ;  /* 0x0000a8090a00c986 */ /* 0x0001e2000c101124 */
[----:B------:R-:W-:Y:S05]  /*8e30*/  @P3 BRA `(.L_x_401) ;  /* 0x00000000000c3947 */ /* 0x000fea0003800000 */
[----:B------:R-:W0:Y:S02]  /*8e40*/  LDG.E.U8 R218, desc[UR36][R14.64+0xa9] ;  /* 0x0000a9240eda7981 */ /* 0x000e24000c1e1100 */
[----:B0-----:R-:W-:-:S05]  /*8e50*/  PRMT R9, R218, 0x8880, RZ ;  /* 0x00008880da097816 */ /* 0x001fca00000000ff */
[----:B------:R-:W-:-:S07]  /*8e60*/  IMAD R226, R9, R216, RZ ;  /* 0x000000d809e27224 */ /* 0x000fce00078e02ff */
.L_x_401:
[----:B------:R-:W-:Y:S05]  /*8e70*/  BSYNC B1 ;  /* 0x0000000000017941 */ /* 0x000fea0003800000 */
.L_x_400:
[----:B------:R-:W-:Y:S01]  /*8e80*/  @!P3 IMAD R111, R111, R217, R226 ;  /* 0x000000d96f6fb224 */ /* 0x000fe200078e02e2 */
[----:B------:R-:W-:Y:S04]  /*8e90*/  BSSY B1, `(.L_x_402) ;  /* 0x0000006000017945 */ /* 0x000fe80003800000 */
[----:B------:R0:W-:Y:S01]  /*8ea0*/  @!P3 STG.E.U8 desc[UR36][R10.64+0xa9], R111 ;  /* 0x0000a96f0a00b986 */ /* 0x0001e2000c101124 */
[----:B------:R-:W-:Y:S05]  /*8eb0*/  @P5 BRA `(.L_x_403) ;  /* 0x00000000000c5947 */ /* 0x000fea0003800000 */
[----:B------:R-:W0:Y:S02]  /*8ec0*/  LDG.E.U8 R218, desc[UR36][R4.64+0xb0] ;  /* 0x0000b02404da7981 */ /* 0x000e24000c1e1100 */
[----:B0-----:R-:W-:-:S05]  /*8ed0*/  PRMT R9, R218, 0x8880, RZ ;  /* 0x00008880da097816 */ /* 0x001fca00000000ff */
[----:B------:R-:W-:-:S07]  /*8ee0*/  IMAD R226, R9, R216, RZ ;  /* 0x000000d809e27224 */ /* 0x000fce00078e02ff */
.L_x_403:
[----:B------:R-:W-:Y:S05]  /*8ef0*/  BSYNC B1 ;  /* 0x0000000000017941 */ /* 0x000fea0003800000 */
.L_x_402:
[----:B0-----:R-:W-:Y:S01]  /*8f00*/  @!P5 IMAD R9, R112, R217, R226 ;  /* 0x000000d97009d224 */ /* 0x001fe200078e02e2 */
[----:B------:R-:W-:Y:S04]  /*8f10*/  BSSY B1, `(.L_x_404) ;  /* 0x0000006000017945 */ /* 0x000fe80003800000 */
[----:B------:R0:W-:Y:S01]  /*8f20*/  @!P5 STG.E.U8 desc[UR36][R6.64+0xb0], R9 ;  /* 0x0000b0090600d986 */ /* 0x0001e2000c101124 */
[----:B------:R-:W-:Y:S05]  /*8f30*/  @P1 BRA `(.L_x_405) ;  /* 0x00000000000c1947 */ /* 0x000fea0003800000 */
[----:B------:R-:W0:Y:S02]  /*8f40*/  LDG.E.U8 R218, desc[UR36][R4.64+0xb1] ;  /* 0x0000b12404da7981 */ /* 0x000e24000c1e1100 */
[----:B0-----:R-:W-:-:S05]  /*8f50*/  PRMT R9, R218, 0x8880, RZ ;  /* 0x00008880da097816 */ /* 0x001fca00000000ff */
[----:B------:R-:W-:-:S07]  /*8f60*/  IMAD R226, R9, R216, RZ ;  /* 0x000000d809e27224 */ /* 0x000fce00078e02ff */
.L_x_405:
[----:B------:R-:W-:Y:S05]  /*8f70*/  BSYNC B1 ;  /* 0x0000000000017941 */ /* 0x000fea0003800000 */
.L_x_404:
[----:B------:R-:W-:Y:S01]  /*8f80*/  ISETP.LT.OR P4, PT, R3, 0xb1, !P0 ;  /* 0x000000b10300780c */ /* 0x000fe20004781670 */
[----:B------:R-:W-:Y:S01]  /*8f90*/  @!P1 IMAD R113, R113, R217, R226 ;  /* 0x000000d971719224 */ /* 0x000fe200078e02e2 */
[----:B------:R-:W-:Y:S01]  /*8fa0*/  BSSY B1, `(.L_x_406) ;  /* 0x000000a000017945 */ /* 0x000fe20003800000 */
[C---:B------:R-:W-:Y:S02]  /*8fb0*/  ISETP.LT.OR P3, PT, R3.reuse, 0xb2, !P0 ;  /* 0x000000b20300780c */ /* 0x040fe40004761670 */
        /* <DEDUP_REMOVED lines=8> */
.L_x_407:
[----:B------:R-:W-:Y:S05]  /*9040*/  BSYNC B1 ;  /* 0x0000000000017941 */ /* 0x000fea0003800000 */
.L_x_406:
[----:B0-----:R-:W-:Y:S01]  /*9050*/  @!P4 IMAD R9, R114, R217, R226 ;  /* 0x000000d97209c224 */ /* 0x001fe200078e02e2 */
[----:B------:R-:W-:Y:S04]  /*9060*/  BSSY B1, `(.L_x_408) ;  /* 0x0000006000017945 */ /* 0x000fe80003800000 */
[----:B------:R0:W-:Y:S01]  /*9070*/  @!P4 STG.E.U8 desc[UR36][R10.64+0xb0], R9 ;  /* 0x0000b0090a00c986 */ /* 0x0001e2000c101124 */
[----:B------:R-:W-:Y:S05]  /*9080*/  @P3 BRA `(.L_x_409) ;  /* 0x00000000000c3947 */ /* 0x000fea0003800000 */
[----:B------:R-:W0:Y:S02]  /*9090*/  LDG.E.U8 R218, desc[UR36][R14.64+0xb1] ;  /* 0x0000b1240eda7981 */ /* 0x000e24000c1e1100 */
[----:B0-----:R-:W-:-:S05]  /*90a0*/  PRMT R9, R218, 0x8880, RZ ;  /* 0x00008880da097816 */ /* 0x001fca00000000ff */
[----:B------:R-:W-:-:S07]  /*90b0*/  IMAD R226, R9, R216, RZ ;  /* 0x000000d809e27224 */ /* 0x000fce00078e02ff */
.L_x_409:
[----:B------:R-:W-:Y:S05]  /*90c0*/  BSYNC B1 ;  /* 0x0000000000017941 */ /* 0x000fea0003800000 */
.L_x_408:
[----:B------:R-:W-:Y:S01]  /*90d0*/  @!P3 IMAD R115, R115, R217, R226 ;  /* 0x000000d97373b224 */ /* 0x000fe200078e02e2 */
[----:B------:R-:W-:Y:S04]  /*90e0*/  BSSY B1, `(.L_x_410) ;  /* 0x0000006000017945 */ /* 0x000fe80003800000 */
[----:B------:R0:W-:Y:S01]  /*90f0*/  @!P3 STG.E.U8 desc[UR36][R10.64+0xb1], R115 ;  /* 0x0000b1730a00b986 */ /* 0x0001e2000c101124 */
[----:B------:R-:W-:Y:S05]  /*9100*/  @P1 BRA `(.L_x_411) ;  /* 0x00000000000c1947 */ /* 0x000fea0003800000 */
[----:B------:R-:W0:Y:S02]  /*9110*/  LDG.E.U8 R218, desc[UR36][R4.64+0xb8] ;  /* 0x0000b82404da7981 */ /* 0x000e24000c1e1100 */
[----:B0-----:R-:W-:-:S05]  /*9120*/  PRMT R9, R218, 0x8880, RZ ;  /* 0x00008880da097816 */ /* 0x001fca00000000ff */
[----:B------:R-:W-:-:S07]  /*9130*/  IMAD R226, R9, R216, RZ ;  /* 0x000000d809e27224 */ /* 0x000fce00078e02ff */
.L_x_411:
[----:B------:R-:W-:Y:S05]  /*9140*/  BSYNC B1 ;  /* 0x0000000000017941 */ /* 0x000fea0003800000 */
.L_x_410:
[----:B0-----:R-:W-:Y:S01]  /*9150*/  @!P1 IMAD R9, R116, R217, R226 ;  /* 0x000000d974099224 */ /* 0x001fe200078e02e2 */
[----:B------:R-:W-:Y:S04]  /*9160*/  BSSY B1, `(.L_x_412) ;  /* 0x0000006000017945 */ /* 0x000fe80003800000 */
[----:B------:R0:W-:Y:S01]  /*9170*/  @!P1 STG.E.U8 desc[UR36][R6.64+0xb8], R9 ;  /* 0x0000b80906009986 */ /* 0x0001e2000c101124 */
[----:B------:R-:W-:Y:S05]  /*9180*/  @P2 BRA `(.L_x_413) ;  /* 0x00000000000c2947 */ /* 0x000fea0003800000 */
[----:B------:R-:W0:Y:S02]  /*9190*/  LDG.E.U8 R218, desc[UR36][R4.64+0xb9] ;  /* 0x0000b92404da7981 */ /* 0x000e24000c1e1100 */
[----:B0-----:R-:W-:-:S05]  /*91a0*/  PRMT R9, R218, 0x8880, RZ ;  /* 0x00008880da097816 */ /* 0x001fca00000000ff */
[----:B------:R-:W-:-:S07]  /*91b0*/  IMAD R226, R9, R216, RZ ;  /* 0x000000d809e27224 */ /* 0x000fce00078e02ff */
.L_x_413:
[----:B------:R-:W-:Y:S05]  /*91c0*/  BSYNC B1 ;  /* 0x0000000000017941 */ /* 0x000fea0003800000 */
.L_x_412:
[----:B------:R-:W-:Y:S01]  /*91d0*/  @!P2 IMAD R117, R117, R217, R226 ;  /* 0x000000d97575a224 */ /* 0x000fe200078e02e2 */
[----:B------:R-:W-:Y:S04]  /*91e0*/  BSSY B1, `(.L_x_414) ;  /* 0x0000006000017945 */ /* 0x000fe80003800000 */
[----:B------:R0:W-:Y:S01]  /*91f0*/  @!P2 STG.E.U8 desc[UR36][R6.64+0xb9], R117 ;  /* 0x0000b9750600a986 */ /* 0x0001e2000c101124 */
[----:B------:R-:W-:Y:S05]  /*9200*/  @P5 BRA `(.L_x_415) ;  /* 0x00000000000c5947 */ /* 0x000fea0003800000 */
[----:B------:R-:W5:Y:S02]  /*9210*/  LDG.E.U8 R218, desc[UR36][R14.64+0xb8] ;  /* 0x0000b8240eda7981 */ /* 0x000f64000c1e1100 */
[----:B-----5:R-:W-:-:S05]  /*9220*/  PRMT R5, R218, 0x8880, RZ ;  /* 0x00008880da057816 */ /* 0x020fca00000000ff */
[----:B------:R-:W-:-:S07]  /*9230*/  IMAD R226, R5, R216, RZ ;  /* 0x000000d805e27224 */ /* 0x000fce00078e02ff */
.L_x_415:
[----:B------:R-:W-:Y:S05]  /*9240*/  BSYNC B1 ;  /* 0x0000000000017941 */ /* 0x000fea0003800000 */
.L_x_414:
[----:B------:R-:W-:Y:S01]  /*9250*/  @!P5 IMAD R5, R118, R217, R226 ;  /* 0x000000d97605d224 */ /* 0x000fe200078e02e2 */
[----:B------:R-:W-:Y:S01]  /*9260*/  ISETP.LT.OR P0, PT, R3, 0xba, !P0 ;  /* 0x000000ba0300780c */ /* 0x000fe20004701670 */
[----:B------:R-:W-:Y:S03]  /*9270*/  BSSY B1, `(.L_x_416) ;  /* 0x0000006000017945 */ /* 0x000fe60003800000 */
[----:B------:R0:W-:Y:S09]  /*9280*/  @!P5 STG.E.U8 desc[UR36][R10.64+0xb8], R5 ;  /* 0x0000b8050a00d986 */ /* 0x0001f2000c101124 */
[----:B------:R-:W-:Y:S05]  /*9290*/  @P0 BRA `(.L_x_417) ;  /* 0x00000000000c0947 */ /* 0x000fea0003800000 */
[----:B------:R-:W5:Y:S02]  /*92a0*/  LDG.E.U8 R218, desc[UR36][R14.64+0xb9] ;  /* 0x0000b9240eda7981 */ /* 0x000f64000c1e1100 */
[----:B-----5:R-:W-:-:S05]  /*92b0*/  PRMT R3, R218, 0x8880, RZ ;  /* 0x00008880da037816 */ /* 0x020fca00000000ff */
[----:B------:R-:W-:-:S07]  /*92c0*/  IMAD R226, R3, R216, RZ ;  /* 0x000000d803e27224 */ /* 0x000fce00078e02ff */
.L_x_417:
[----:B------:R-:W-:Y:S05]  /*92d0*/  BSYNC B1 ;  /* 0x0000000000017941 */ /* 0x000fea0003800000 */
.L_x_416:
[----:B------:R-:W-:Y:S01]  /*92e0*/  IMAD R119, R119, R217, R226 ;  /* 0x000000d977777224 */ /* 0x000fe200078e02e2 */
[----:B------:R-:W-:Y:S06]  /*92f0*/  @P0 BRA `(.L_x_418) ;  /* 0x0000002400180947 */ /* 0x000fec0003800000 */
[----:B------:R0:W-:Y:S01]  /*9300*/  STG.E.U8 desc[UR36][R10.64+0xb9], R119 ;  /* 0x0000b9770a007986 */ /* 0x0001e2000c101124 */
[----:B------:R-:W-:Y:S05]  /*9310*/  BRA `(.L_x_418) ;  /* 0x0000002400107947 */ /* 0x000fea0003800000 */
.L_x_33:
[C---:B------:R-:W-:Y:S02]  /*9320*/  ISETP.GE.AND P2, PT, R219.reuse, 0x1, PT ;  /* 0x00000001db00780c */ /* 0x040fe40003f46270 */
[----:B------:R-:W-:Y:S02]  /*9330*/  ISETP.GE.AND P1, PT, R219, 0x9, PT ;  /* 0x00000009db00780c */ /* 0x000fe40003f26270 */
[C---:B------:R-:W-:Y:S02]  /*9340*/  ISETP.LT.OR P3, PT, R3.reuse, 0x1, !P2 ;  /* 0x000000010300780c */ /* 0x040fe40005761670 */
[C---:B------:R-:W-:Y:S02]  /*9350*/  ISETP.LT.OR P5, PT, R3.reuse, 0x2, !P2 ;  /* 0x000000020300780c */ /* 0x040fe400057a1670 */
[C---:B------:R-:W-:Y:S02]  /*9360*/  ISETP.LT.OR P0, PT, R3.reuse, 0x1, !P1 ;  /* 0x000000010300780c */ /* 0x040fe40004f01670 */
[----:B------:R-:W-:-:S07]  /*9370*/  ISETP.LT.OR P4, PT, R3, 0x2, !P1 ;  /* 0x000000020300780c */ /* 0x000fce0004f81670 */
[-C--:B------:R-:W-:Y:S02]  /*9380*/  @!P3 IMAD R13, R120, R217.reuse, RZ ;  /* 0x000000d9780db224 */ /* 0x080fe400078e02ff */
[-C--:B------:R-:W-:Y:S02]  /*9390*/  @!P5 IMAD R121, R121, R217.reuse, RZ ;  /* 0x000000d97979d224 */ /* 0x080fe400078e02ff */
[-C--:B------:R-:W-:Y:S01]  /*93a0*/  @!P0 IMAD R15, R122, R217.reuse, RZ ;  /* 0x000000d97a0f8224 */ /* 0x080fe200078e02ff */
[----:B------:R0:W-:Y:S01]  /*93b0*/  @!P3 STG.E.U8 desc[UR36][R4.64], R13 ;  /* 0x0000000d0400b986 */ /* 0x0001e2000c101124 */
[----:B------:R-:W-:Y:S01]  /*93c0*/  ISETP.LT.OR P3, PT, R3, 0x9, !P2 ;  /* 0x000000090300780c */ /* 0x000fe20005761670 */
[----:B------:R-:W-:Y:S02]  /*93d0*/  @!P4 IMAD R123, R123, R217, RZ ;  /* 0x000000d97b7bc224 */ /* 0x000fe400078e02ff */
[----:B------:R-:W-:Y:S01]  /*93e0*/  @!P5 STG.E.U8 desc[UR36][R4.64+0x1], R121 ;  /* 0x000001790400d986 */ /* 0x000fe2000c101124 */
[----:B------:R-:W-:-:S03]  /*93f0*/  ISETP.LT.OR P5, PT, R3, 0xa, !P2 ;  /* 0x0000000a0300780c */ /* 0x000fc600057a1670 */
[----:B------:R1:W-:Y:S01]  /*9400*/  @!P0 STG.E.U8 desc[UR36][R8.64], R15 ;  /* 0x0000000f08008986 */ /* 0x0003e2000c101124 */
[----:B------:R-:W-:-:S03]  /*9410*/  ISETP.LT.OR P0, PT, R3, 0x9, !P1 ;  /* 0x000000090300780c */ /* 0x000fc60004f01670 */
[----:B------:R-:W-:Y:S01]  /*9420*/  @!P4 STG.E.U8 desc[UR36][R8.64+0x1], R123 ;  /* 0x0000017b0800c986 */ /* 0x000fe2000c101124 */
[----:B------:R-:W-:Y:S01]  /*9430*/  ISETP.LT.OR P4, PT, R3, 0xa, !P1 ;  /* 0x0000000a0300780c */ /* 0x000fe20004f81670 */
[----:B------:R-:W-:-:S04]  /*9440*/  @!P3 IMAD R21, R124, R217, RZ ;  /* 0x000000d97c15b224 */ /* 0x000fc800078e02ff */
[-C--:B------:R-:W-:Y:S01]  /*9450*/  @!P5 IMAD R125, R125, R217.reuse, RZ ;  /* 0x000000d97d7dd224 */ /* 0x080fe200078e02ff */
[----:B------:R2:W-:Y:S01]  /*9460*/  @!P3 STG.E.U8 desc[UR36][R4.64+0x8], R21 ;  /* 0x000008150400b986 */ /* 0x0005e2000c101124 */
[C---:B------:R-:W-:Y:S02]  /*9470*/  ISETP.LT.OR P3, PT, R3.reuse, 0x11, !P2 ;  /* 0x000000110300780c */ /* 0x040fe40005761670 */
[-C--:B0-----:R-:W-:Y:S01]  /*9480*/  @!P0 IMAD R13, R126, R217.reuse, RZ ;  /* 0x000000d97e0d8224 */ /* 0x081fe200078e02ff */
[----:B------:R-:W-:Y:S01]  /*9490*/  @!P5 STG.E.U8 desc[UR36][R4.64+0x9], R125 ;  /* 0x0000097d0400d986 */ /* 0x000fe2000c101124 */
[----:B------:R-:W-:Y:S02]  /*94a0*/  ISETP.LT.OR P5, PT, R3, 0x12, !P2 ;  /* 0x000000120300780c */ /* 0x000fe400057a1670 */
[----:B------:R-:W-:Y:S01]  /*94b0*/  @!P4 IMAD R127, R127, R217, RZ ;  /* 0x000000d97f7fc224 */ /* 0x000fe200078e02ff */
[----:B------:R0:W-:Y:S01]  /*94c0*/  @!P0 STG.E.U8 desc[UR36][R8.64+0x8], R13 ;  /* 0x0000080d08008986 */ /* 0x0001e2000c101124 */
[----:B------:R-:W-:-:S03]  /*94d0*/  ISETP.LT.OR P0, PT, R3, 0x11, !P1 ;  /* 0x000000110300780c */ /* 0x000fc60004f01670 */
[----:B------:R-:W-:Y:S01]  /*94e0*/  @!P4 STG.E.U8 desc[UR36][R8.64+0x9], R127 ;  /* 0x0000097f0800c986 */ /* 0x000fe2000c101124 */
[----:B------:R-:W-:Y:S01]  /*94f0*/  ISETP.LT.OR P4, PT, R3, 0x12, !P1 ;  /* 0x000000120300780c */ /* 0x000fe20004f81670 */
[----:B-1----:R-:W-:-:S04]  /*9500*/  @!P3 IMAD R15, R128, R217, RZ ;  /* 0x000000d9800fb224 */ /* 0x002fc800078e02ff */
[-C--:B------:R-:W-:Y:S01]  /*9510*/  @!P5 IMAD R129, R129, R217.reuse, RZ ;  /* 0x000000d98181d224 */ /* 0x080fe200078e02ff */
[----:B------:R1:W-:Y:S01]  /*9520*/  @!P3 STG.E.U8 desc[UR36][R4.64+0x10], R15 ;  /* 0x0000100f0400b986 */ /* 0x0003e2000c101124 */
[C---:B------:R-:W-:Y:S02]  /*9530*/  ISETP.LT.OR P3, PT, R3.reuse, 0x19, !P2 ;  /* 0x000000190300780c */ /* 0x040fe40005761670 */
[-C--:B--2---:R-:W-:Y:S01]  /*9540*/  @!P0 IMAD R21, R130, R217.reuse, RZ ;  /* 0x000000d982158224 */ /* 0x084fe200078e02ff */
[----:B------:R-:W-:Y:S01]  /*9550*/  @!P5 STG.E.U8 desc[UR36][R4.64+0x11], R129 ;  /* 0x000011810400d986 */ /* 0x000fe2000c101124 */
[----:B------:R-:W-:Y:S02]  /*9560*/  ISETP.LT.OR P5, PT, R3, 0x1a, !P2 ;  /* 0x0000001a0300780c */ /* 0x000fe400057a1670 */
[----:B------:R-:W-:Y:S01]  /*9570*/  @!P4 IMAD R131, R131, R217, RZ ;  /* 0x000000d98383c224 */ /* 0x000fe200078e02ff */
[----:B------:R2:W-:Y:S01]  /*9580*/  @!P0 STG.E.U8 desc[UR36][R8.64+0x10], R21 ;  /* 0x0000101508008986 */ /* 0x0005e2000c101124 */
[----:B------:R-:W-:-:S03]  /*9590*/  ISETP.LT.OR P0, PT, R3, 0x19, !P1 ;  /* 0x000000190300780c */ /* 0x000fc60004f01670 */
[----:B------:R-:W-:Y:S01]  /*95a0*/  @!P4 STG.E.U8 desc[UR36][R8.64+0x11], R131 ;  /* 0x000011830800c986 */ /* 0x000fe2000c101124 */
[----:B------:R-:W-:Y:S01]  /*95b0*/  ISETP.LT.OR P4, PT, R3, 0x1a, !P1 ;  /* 0x0000001a0300780c */ /* 0x000fe20004f81670 */
[----:B0-----:R-:W-:-:S04]  /*95c0*/  @!P3 IMAD R13, R132, R217, RZ ;  /* 0x000000d9840db224 */ /* 0x001fc800078e02ff */
[-C--:B------:R-:W-:Y:S01]  /*95d0*/  @!P5 IMAD R133, R133, R217.reuse, RZ ;  /* 0x000000d98585d224 */ /* 0x080fe200078e02ff */
[----:B------:R0:W-:Y:S01]  /*95e0*/  @!P3 STG.E.U8 desc[UR36][R4.64+0x18], R13 ;  /* 0x0000180d0400b986 */ /* 0x0001e2000c101124 */
[C---:B------:R-:W-:Y:S02]  /*95f0*/  ISETP.LT.OR P3, PT, R3.reuse, 0x21, !P2 ;  /* 0x000000210300780c */ /* 0x040fe40005761670 */
[-C--:B-1----:R-:W-:Y:S01]  /*9600*/  @!P0 IMAD R15, R134, R217.reuse, RZ ;  /* 0x000000d9860f8224 */ /* 0x082fe200078e02ff */
[----:B------:R-:W-:Y:S01]  /*9610*/  @!P5 STG.E.U8 desc[UR36][R4.64+0x19], R133 ;  /* 0x000019850400d986 */ /* 0x000fe2000c101124 */
[----:B------:R-:W-:Y:S02]  /*9620*/  ISETP.LT.OR P5, PT, R3, 0x22, !P2 ;  /* 0x000000220300780c */ /* 0x000fe400057a1670 */
[----:B------:R-:W-:Y:S01]  /*9630*/  @!P4 IMAD R135, R135, R217, RZ ;  /* 0x000000d98787c224 */ /* 0x000fe200078e02ff */
[----:B------:R1:W-:Y:S01]  /*9640*/  @!P0 STG.E.U8 desc[UR36][R8.64+0x18], R15 ;  /* 0x0000180f08008986 */ /* 0x0003e2000c101124 */
[----:B------:R-:W-:-:S03]  /*9650*/  ISETP.LT.OR P0, PT, R3, 0x21, !P1 ;  /* 0x000000210300780c */ /* 0x000fc60004f01670 */
[----:B------:R-:W-:Y:S01]  /*9660*/  @!P4 STG.E.U8 desc[UR36][R8.64+0x19], R135 ;  /* 0x000019870800c986 */ /* 0x000fe2000c101124 */
[----:B------:R-:W-:Y:S01]  /*9670*/  ISETP.LT.OR P4, PT, R3, 0x22, !P1 ;  /* 0x000000220300780c */ /* 0x000fe20004f81670 */
[----:B--2---:R-:W-:-:S04]  /*9680*/  @!P3 IMAD R21, R136, R217, RZ ;  /* 0x000000d98815b224 */ /* 0x004fc800078e02ff */
        /* <DEDUP_REMOVED lines=224> */
[----:B------:R-:W-:-:S02]  /*a490*/  ISETP.GE.AND P0, PT, R219, 0x81, PT ;  /* 0x00000081db00780c */ /* 0x000fc40003f06270 */
[C---:B------:R-:W-:Y:S01]  /*a4a0*/  ISETP.LT.OR P5, PT, R3.reuse, 0xb9, !P1 ;  /* 0x000000b90300780c */ /* 0x040fe20004fa1670 */
[----:B------:R-:W-:Y:S01]  /*a4b0*/  @!P4 STG.E.U8 desc[UR36][R8.64+0xb1], R211 ;  /* 0x0000b1d30800c986 */ /* 0x000fe2000c101124 */
[C---:B------:R-:W-:Y:S01]  /*a4c0*/  ISETP.LT.OR P1, PT, R3.reuse, 0xba, !P1 ;  /* 0x000000ba0300780c */ /* 0x040fe20004f21670 */
[----:B-1----:R-:W-:Y:S01]  /*a4d0*/  @!P3 IMAD R15, R212, R217, RZ ;  /* 0x000000d9d40fb224 */ /* 0x002fe200078e02ff */
[----:B------:R-:W-:-:S03]  /*a4e0*/  ISETP.LT.OR P4, PT, R3, 0x1, !P0 ;  /* 0x000000010300780c */ /* 0x000fc60004781670 */
[----:B------:R-:W-:Y:S01]  /*a4f0*/  @!P2 IMAD R213, R213, R217, RZ ;  /* 0x000000d9d5d5a224 */ /* 0x000fe200078e02ff */
[----:B------:R-:W-:Y:S01]  /*a500*/  @!P3 STG.E.U8 desc[UR36][R4.64+0xb8], R15 ;  /* 0x0000b80f0400b986 */ /* 0x000fe2000c101124 */
[----:B------:R-:W-:-:S03]  /*a510*/  ISETP.LT.OR P3, PT, R3, 0x2, !P0 ;  /* 0x000000020300780c */ /* 0x000fc60004761670 */
[----:B------:R1:W-:Y:S01]  /*a520*/  @!P2 STG.E.U8 desc[UR36][R4.64+0xb9], R213 ;  /* 0x0000b9d50400a986 */ /* 0x0003e2000c101124 */
[-C--:B--2---:R-:W-:Y:S01]  /*a530*/  @!P5 IMAD R21, R214, R217.reuse, RZ ;  /* 0x000000d9d615d224 */ /* 0x084fe200078e02ff */
[----:B------:R-:W-:Y:S01]  /*a540*/  ISETP.GE.AND P2, PT, R219, 0x89, PT ;  /* 0x00000089db00780c */ /* 0x000fe20003f46270 */
[-C--:B------:R-:W-:Y:S02]  /*a550*/  @!P1 IMAD R215, R215, R217.reuse, RZ ;  /* 0x000000d9d7d79224 */ /* 0x080fe400078e02ff */
[----:B0-----:R-:W-:Y:S01]  /*a560*/  @!P4 IMAD R13, R24, R217, RZ ;  /* 0x000000d9180dc224 */ /* 0x001fe200078e02ff */
[----:B------:R-:W-:Y:S01]  /*a570*/  @!P5 STG.E.U8 desc[UR36][R8.64+0xb8], R21 ;  /* 0x0000b8150800d986 */ /* 0x000fe2000c101124 */
[----:B------:R-:W-:-:S03]  /*a580*/  ISETP.LT.OR P5, PT, R3, 0x1, !P2 ;  /* 0x000000010300780c */ /* 0x000fc600057a1670 */
[----:B------:R-:W-:Y:S01]  /*a590*/  @!P3 IMAD R25, R25, R217, RZ ;  /* 0x000000d91919b224 */ /* 0x000fe200078e02ff */
[----:B------:R-:W-:Y:S01]  /*a5a0*/  @!P1 STG.E.U8 desc[UR36][R8.64+0xb9], R215 ;  /* 0x0000b9d708009986 */ /* 0x000fe2000c101124 */
[----:B------:R-:W-:-:S03]  /*a5b0*/  ISETP.LT.OR P1, PT, R3, 0x2, !P2 ;  /* 0x000000020300780c */ /* 0x000fc60005721670 */
[----:B------:R-:W-:Y:S01]  /*a5c0*/  @!P4 STG.E.U8 desc[UR36][R6.64], R13 ;  /* 0x0000000d0600c986 */ /* 0x000fe2000c101124 */
[----:B------:R-:W-:-:S03]  /*a5d0*/  ISETP.LT.OR P4, PT, R3, 0x9, !P0 ;  /* 0x000000090300780c */ /* 0x000fc60004781670 */
[----:B------:R-:W-:Y:S01]  /*a5e0*/  @!P3 STG.E.U8 desc[UR36][R6.64+0x1], R25 ;  /* 0x000001190600b986 */ /* 0x000fe2000c101124 */
[----:B------:R-:W-:Y:S01]  /*a5f0*/  ISETP.LT.OR P3, PT, R3, 0xa, !P0 ;  /* 0x0000000a0300780c */ /* 0x000fe20004761670 */
[----:B-1----:R-:W-:-:S04]  /*a600*/  @!P5 IMAD R5, R26, R217, RZ ;  /* 0x000000d91a05d224 */ /* 0x002fc800078e02ff */
[-C--:B------:R-:W-:Y:S01]  /*a610*/  @!P1 IMAD R27, R27, R217.reuse, RZ ;  /* 0x000000d91b1b9224 */ /* 0x080fe200078e02ff */
[----:B------:R0:W-:Y:S01]  /*a620*/  @!P5 STG.E.U8 desc[UR36][R10.64], R5 ;  /* 0x000000050a00d986 */ /* 0x0001e2000c101124 */
[C---:B------:R-:W-:Y:S02]  /*a630*/  ISETP.LT.OR P5, PT, R3.reuse, 0x9, !P2 ;  /* 0x000000090300780c */ /* 0x040fe400057a1670 */
[-C--:B------:R-:W-:Y:S01]  /*a640*/  @!P4 IMAD R15, R28, R217.reuse, RZ ;  /* 0x000000d91c0fc224 */ /* 0x080fe200078e02ff */
[----:B------:R-:W-:Y:S01]  /*a650*/  @!P1 STG.E.U8 desc[UR36][R10.64+0x1], R27 ;  /* 0x0000011b0a009986 */ /* 0x000fe2000c101124 */
[----:B------:R-:W-:Y:S02]  /*a660*/  ISETP.LT.OR P1, PT, R3, 0xa, !P2 ;  /* 0x0000000a0300780c */ /* 0x000fe40005721670 */
[----:B------:R-:W-:Y:S01]  /*a670*/  @!P3 IMAD R29, R29, R217, RZ ;  /* 0x000000d91d1db224 */ /* 0x000fe200078e02ff */
[----:B------:R-:W-:Y:S01]  /*a680*/  @!P4 STG.E.U8 desc[UR36][R6.64+0x8], R15 ;  /* 0x0000080f0600c986 */ /* 0x000fe2000c101124 */
[----:B------:R-:W-:-:S03]  /*a690*/  ISETP.LT.OR P4, PT, R3, 0x11, !P0 ;  /* 0x000000110300780c */ /* 0x000fc60004781670 */
[----:B------:R-:W-:Y:S01]  /*a6a0*/  @!P3 STG.E.U8 desc[UR36][R6.64+0x9], R29 ;  /* 0x0000091d0600b986 */ /* 0x000fe2000c101124 */
[----:B------:R-:W-:Y:S01]  /*a6b0*/  ISETP.LT.OR P3, PT, R3, 0x12, !P0 ;  /* 0x000000120300780c */ /* 0x000fe20004761670 */
[----:B0-----:R-:W-:-:S04]  /*a6c0*/  @!P5 IMAD R5, R30, R217, RZ ;  /* 0x000000d91e05d224 */ /* 0x001fc800078e02ff */
        /* <DEDUP_REMOVED lines=240> */
[----:B------:R-:W-:-:S04]  /*b5d0*/  @!P1 IMAD R9, R110, R217, RZ ;  /* 0x000000d96e099224 */ /* 0x000fc800078e02ff */
[-C--:B------:R-:W-:Y:S01]  /*b5e0*/  @!P4 IMAD R111, R111, R217.reuse, RZ ;  /* 0x000000d96f6fc224 */ /* 0x080fe200078e02ff */
[----:B------:R1:W-:Y:S01]  /*b5f0*/  @!P1 STG.E.U8 desc[UR36][R10.64+0xa8], R9 ;  /* 0x0000a8090a009986 */ /* 0x0003e2000c101124 */
[----:B------:R-:W-:Y:S02]  /*b600*/  ISETP.LT.OR P1, PT, R3, 0xb1, !P2 ;  /* 0x000000b10300780c */ /* 0x000fe40005721670 */
[----:B------:R-:W-:Y:S01]  /*b610*/  @!P3 IMAD R113, R113, R217, RZ ;  /* 0x000000d97171b224 */ /* 0x000fe200078e02ff */
[----:B------:R2:W-:Y:S01]  /*b620*/  @!P4 STG.E.U8 desc[UR36][R10.64+0xa9], R111 ;  /* 0x0000a96f0a00c986 */ /* 0x0005e2000c101124 */
[----:B------:R-:W-:-:S03]  /*b630*/  ISETP.LT.OR P4, PT, R3, 0xb2, !P2 ;  /* 0x000000b20300780c */ /* 0x000fc60005781670 */
[----:B------:R2:W-:Y:S01]  /*b640*/  @!P3 STG.E.U8 desc[UR36][R6.64+0xb1], R113 ;  /* 0x0000b1710600b986 */ /* 0x0005e2000c101124 */
[C---:B------:R-:W-:Y:S02]  /*b650*/  ISETP.LT.OR P3, PT, R3.reuse, 0xb9, !P0 ;  /* 0x000000b90300780c */ /* 0x040fe40004761670 */
[C---:B------:R-:W-:Y:S01]  /*b660*/  ISETP.LT.OR P0, PT, R3.reuse, 0xba, !P0 ;  /* 0x000000ba0300780c */ /* 0x040fe20004701670 */
[----:B------:R2:W-:Y:S01]  /*b670*/  @!P5 STG.E.U8 desc[UR36][R6.64+0xb0], R13 ;  /* 0x0000b00d0600d986 */ /* 0x0005e2000c101124 */
[C---:B------:R-:W-:Y:S02]  /*b680*/  ISETP.LT.OR P5, PT, R3.reuse, 0xb9, !P2 ;  /* 0x000000b90300780c */ /* 0x040fe400057a1670 */
[----:B------:R-:W-:Y:S01]  /*b690*/  ISETP.LT.OR P2, PT, R3, 0xba, !P2 ;  /* 0x000000ba0300780c */ /* 0x000fe20005741670 */
[-C--:B------:R-:W-:Y:S02]  /*b6a0*/  @!P1 IMAD R3, R114, R217.reuse, RZ ;  /* 0x000000d972039224 */ /* 0x080fe400078e02ff */
[----:B------:R-:W-:-:S03]  /*b6b0*/  @!P4 IMAD R115, R115, R217, RZ ;  /* 0x000000d97373c224 */ /* 0x000fc600078e02ff */
[----:B------:R2:W-:Y:S01]  /*b6c0*/  @!P1 STG.E.U8 desc[UR36][R10.64+0xb0], R3 ;  /* 0x0000b0030a009986 */ /* 0x0005e2000c101124 */
[-C--:B0-----:R-:W-:Y:S02]  /*b6d0*/  @!P3 IMAD R5, R116, R217.reuse, RZ ;  /* 0x000000d97405b224 */ /* 0x081fe400078e02ff */
[-C--:B------:R-:W-:Y:S01]  /*b6e0*/  @!P0 IMAD R117, R117, R217.reuse, RZ ;  /* 0x000000d975758224 */ /* 0x080fe200078e02ff */
[----:B------:R2:W-:Y:S01]  /*b6f0*/  @!P4 STG.E.U8 desc[UR36][R10.64+0xb1], R115 ;  /* 0x0000b1730a00c986 */ /* 0x0005e2000c101124 */
[-C--:B-1----:R-:W-:Y:S02]  /*b700*/  @!P5 IMAD R9, R118, R217.reuse, RZ ;  /* 0x000000d97609d224 */ /* 0x082fe400078e02ff */
[----:B------:R-:W-:Y:S01]  /*b710*/  @!P2 IMAD R119, R119, R217, RZ ;  /* 0x000000d97777a224 */ /* 0x000fe200078e02ff */
[----:B------:R2:W-:Y:S04]  /*b720*/  @!P3 STG.E.U8 desc[UR36][R6.64+0xb8], R5 ;  /* 0x0000b8050600b986 */ /* 0x0005e8000c101124 */
[----:B------:R2:W-:Y:S04]  /*b730*/  @!P0 STG.E.U8 desc[UR36][R6.64+0xb9], R117 ;  /* 0x0000b97506008986 */ /* 0x0005e8000c101124 */
[----:B------:R2:W-:Y:S04]  /*b740*/  @!P5 STG.E.U8 desc[UR36][R10.64+0xb8], R9 ;  /* 0x0000b8090a00d986 */ /* 0x0005e8000c101124 */
[----:B------:R2:W-:Y:S02]  /*b750*/  @!P2 STG.E.U8 desc[UR36][R10.64+0xb9], R119 ;  /* 0x0000b9770a00a986 */ /* 0x0005e4000c101124 */
.L_x_418:
[----:B------:R-:W-:Y:S05]  /*b760*/  BSYNC B0 ;  /* 0x0000000000007941 */ /* 0x000fea0003800000 */
.L_x_32:
[----:B------:R-:W-:Y:S01]  /*b770*/  ULDC UR4, c[0x0][0xc] ;  /* 0x0000030000047ab9 */ /* 0x000fe20000000800 */
[----:B------:R-:W-:Y:S01]  /*b780*/  ULDC UR5, c[0x0][0x10] ;  /* 0x0000040000057ab9 */ /* 0x000fe20000000800 */
[----:B--2---:R-:W2:Y:S01]  /*b790*/  LDC R3, c[0x0][0x14] ;  /* 0x00000500ff037b82 */ /* 0x004ea20000000800 */
[----:B------:R-:W-:Y:S01]  /*b7a0*/  UIMAD.WIDE.U32 UR4, UR4, UR5, URZ ;  /* 0x00000005040472a5 */ /* 0x000fe2000f8e003f */
[----:B------:R-:W-:Y:S02]  /*b7b0*/  IMAD.MOV.U32 R4, RZ, RZ, R17 ;  /* 0x000000ffff047224 */ /* 0x000fe400078e0011 */
[----:B0-----:R-:W-:Y:S02]  /*b7c0*/  IMAD.MOV.U32 R5, RZ, RZ, R16 ;  /* 0x000000ffff057224 */ /* 0x001fe400078e0010 */
[----:B------:R-:W-:Y:S02]  /*b7d0*/  IMAD.MOV.U32 R23, RZ, RZ, -0x1 ;  /* 0xffffffffff177424 */ /* 0x000fe400078e00ff */
[----:B--2---:R-:W-:-:S04]  /*b7e0*/  IMAD.WIDE.U32 R4, R3, UR4, R4 ;  /* 0x0000000403047c25 */ /* 0x004fc8000f8e0004 */
[----:B------:R-:W-:Y:S01]  /*b7f0*/  IMAD R3, R3, UR5, RZ ;  /* 0x0000000503037c24 */ /* 0x000fe2000f8e02ff */
[----:B------:R-:W-:Y:S01]  /*b800*/  ULDC.64 UR4, c[0x0][0x650] ;  /* 0x0001940000047ab9 */ /* 0x000fe20000000a00 */
[----:B------:R-:W-:Y:S01]  /*b810*/  IMAD.MOV.U32 R17, RZ, RZ, R4 ;  /* 0x000000ffff117224 */ /* 0x000fe200078e0004 */
[----:B------:R-:W-:Y:S01]  /*b820*/  ISETP.GE.U32.AND P0, PT, R4, UR4, PT ;  /* 0x0000000404007c0c */ /* 0x000fe2000bf06070 */
[----:B------:R-:W-:Y:S02]  /*b830*/  IMAD.MOV.U32 R4, RZ, RZ, -0x1 ;  /* 0xffffffffff047424 */ /* 0x000fe400078e00ff */
[--C-:B------:R-:W-:Y:S01]  /*b840*/  IMAD.IADD R16, R5, 0x1, R3.reuse ;  /* 0x0000000105107824 */ /* 0x100fe200078e0203 */
[----:B------:R-:W-:Y:S02]  /*b850*/  PRMT R3, RZ, 0x7610, R3 ;  /* 0x00007610ff037816 */ /* 0x000fe40000000003 */
[----:B------:R0:W-:Y:S02]  /*b860*/  STL [R1], R4 ;  /* 0x0000000401007387 */ /* 0x0001e40000100800 */
[----:B------:R-:W-:-:S13]  /*b870*/  ISETP.GE.U32.AND.EX P0, PT, R16, UR5, PT, P0 ;  /* 0x0000000510007c0c */ /* 0x000fda000bf06100 */
[----:B0-----:R-:W-:Y:S05]  /*b880*/  @P0 BRA `(.L_x_419) ;  /* 0x0000000400700947 */ /* 0x001fea0003800000 */
[----:B------:R-:W0:Y:S01]  /*b890*/  S2R R20, SR_CTAID.X ;  /* 0x0000000000147919 */ /* 0x000e220000002500 */
[----:B----4-:R-:W2:Y:S01]  /*b8a0*/  LDC.64 R10, c[0x0][0x628] ;  /* 0x00018a00ff0a7b82 */ /* 0x010ea20000000a00 */
[----:B------:R-:W-:Y:S01]  /*b8b0*/  ULDC UR4, c[0x0][0x150] ;  /* 0x0000540000047ab9 */ /* 0x000fe20000000800 */
[----:B------:R-:W-:Y:S01]  /*b8c0*/  IMAD.MOV.U32 R8, RZ, RZ, R17 ;  /* 0x000000ffff087224 */ /* 0x000fe200078e0011 */
[----:B------:R-:W4:Y:S01]  /*b8d0*/  S2R R24, SR_CTAID.Y ;  /* 0x0000000000187919 */ /* 0x000f220000002600 */
[----:B------:R-:W-:-:S04]  /*b8e0*/  IMAD.MOV.U32 R9, RZ, RZ, R16 ;  /* 0x000000ffff097224 */ /* 0x000fc800078e0010 */
[----:B-1----:R-:W1:Y:S08]  /*b8f0*/  LDC R25, c[0x0][0x144] ;  /* 0x00005100ff197b82 */ /* 0x002e700000000800 */
[----:B------:R-:W1:Y:S08]  /*b900*/  LDC R12, c[0x0][0x630] ;  /* 0x00018c00ff0c7b82 */ /* 0x000e700000000800 */
[----:B------:R-:W1:Y:S01]  /*b910*/  LDC.64 R14, c[0x0][0x620] ;  /* 0x00018800ff0e7b82 */ /* 0x000e620000000a00 */
[----:B--2---:R-:W-:-:S04]  /*b920*/  ISETP.NE.U32.AND P0, PT, R10, RZ, PT ;  /* 0x000000ff0a00720c */ /* 0x004fc80003f05070 */
[----:B------:R-:W-:Y:S02]  /*b930*/  ISETP.NE.AND.EX P0, PT, R11, RZ, PT, P0 ;  /* 0x000000ff0b00720c */ /* 0x000fe40003f05300 */
[----:B0-----:R-:W-:-:S05]  /*b940*/  I2FP.F32.U32 R0, R20 ;  /* 0x0000001400007245 */ /* 0x001fca0000201000 */
[----:B------:R-:W-:-:S04]  /*b950*/  FMUL R0, R0, UR4 ;  /* 0x0000000400007c20 */ /* 0x000fc80008400000 */
[----:B------:R0:W2:Y:S02]  /*b960*/  F2I.U32.TRUNC.NTZ R21, R0 ;  /* 0x0000000000157305 */ /* 0x0000a4000020f000 */
[----:B----4-:R-:W-:Y:S05]  /*b970*/  @!P0 BRA `(.L_x_420) ;  /* 0x0000000000288947 */ /* 0x010fea0003800000 */
[----:B0-----:R-:W0:Y:S02]  /*b980*/  LDC R0, c[0x0][0x634] ;  /* 0x00018d00ff007b82 */ /* 0x001e240000000800 */
[----:B0-----:R-:W-:-:S05]  /*b990*/  IADD3 R3, P0, R17, R0, RZ ;  /* 0x0000000011037210 */ /* 0x001fca0007f1e0ff */
[----:B------:R-:W-:-:S04]  /*b9a0*/  IMAD.X R13, RZ, RZ, R16, P0 ;  /* 0x000000ffff0d7224 */ /* 0x000fc800000e0610 */
[----:B------:R-:W-:-:S04]  /*b9b0*/  IMAD.WIDE.U32 R4, R13, R10, RZ ;  /* 0x0000000a0d047225 */ /* 0x000fc800078e00ff */
[----:B---3--:R-:W-:-:S04]  /*b9c0*/  IMAD.WIDE.U32 R6, P0, R3, R11, R4 ;  /* 0x0000000b03067225 */ /* 0x008fc80007800004 */
[----:B------:R-:W-:-:S04]  /*b9d0*/  IMAD.WIDE.U32 R4, R3, R10, RZ ;  /* 0x0000000a03047225 */ /* 0x000fc800078e00ff */
[----:B------:R-:W-:Y:S01]  /*b9e0*/  IMAD.X R9, RZ, RZ, RZ, P0 ;  /* 0x000000ffff097224 */ /* 0x000fe200000e06ff */
[----:B------:R-:W-:Y:S01]  /*b9f0*/  IADD3 RZ, P0, R5, R6, RZ ;  /* 0x0000000605ff7210 */ /* 0x000fe20007f1e0ff */
[----:B------:R-:W-:-:S04]  /*ba00*/  IMAD.MOV.U32 R8, RZ, RZ, R7 ;  /* 0x000000ffff087224 */ /* 0x000fc800078e0007 */
[----:B------:R-:W-:-:S08]  /*ba10*/  IMAD.WIDE.U32.X R8, R13, R11, R8, P0 ;  /* 0x0000000b0d087225 */ /* 0x000fd000000e0408 */
.L_x_420:
[-CC-:B-1----:R-:W-:Y:S01]  /*ba20*/  SHF.R.U64 R23, R8, R12.reuse, R9.reuse ;  /* 0x0000000c08177219 */ /* 0x182fe20000001209 */
[----:B---3--:R-:W1:Y:S01]  /*ba30*/  LDC.64 R28, c[0x0][0x640] ;  /* 0x00019000ff1c7b82 */ /* 0x008e620000000a00 */
[----:B0-----:R-:W-:Y:S01]  /*ba40*/  SHF.R.U32.HI R0, RZ, R12, R9 ;  /* 0x0000000cff007219 */ /* 0x001fe20000011609 */
[----:B------:R-:W-:Y:S01]  /*ba50*/  IMAD.MOV.U32 R4, RZ, RZ, R17 ;  /* 0x000000ffff047224 */ /* 0x000fe200078e0011 */
[----:B------:R-:W-:Y:S01]  /*ba60*/  IADD3 R3, P0, RZ, -R23, RZ ;  /* 0x80000017ff037210 */ /* 0x000fe20007f1e0ff */
[----:B--2---:R-:W-:Y:S01]  /*ba70*/  IMAD.MOV R21, RZ, RZ, -R21 ;  /* 0x000000ffff157224 */ /* 0x004fe200078e0a15 */
[----:B------:R-:W-:Y:S01]  /*ba80*/  ULDC UR4, c[0x0][0x154] ;  /* 0x0000550000047ab9 */ /* 0x000fe20000000800 */
[----:B------:R-:W-:Y:S02]  /*ba90*/  IMAD.MOV.U32 R7, RZ, RZ, 0x1 ;  /* 0x00000001ff077424 */ /* 0x000fe400078e00ff */
[----:B------:R-:W0:Y:S01]  /*baa0*/  LDC R6, c[0x0][0x618] ;  /* 0x00018600ff067b82 */ /* 0x000e220000000800 */
[----:B------:R-:W-:-:S02]  /*bab0*/  IMAD.X R5, RZ, RZ, ~R0, P0 ;  /* 0x000000ffff057224 */ /* 0x000fc400000e0e00 */
[----:B------:R-:W-:Y:S02]  /*bac0*/  IMAD R21, R25, R21, R20 ;  /* 0x0000001519157224 */ /* 0x000fe400078e0214 */
[-C--:B------:R-:W-:Y:S02]  /*bad0*/  IMAD R0, R5, R14.reuse, RZ ;  /* 0x0000000e05007224 */ /* 0x080fe400078e02ff */
[----:B------:R-:W-:Y:S01]  /*bae0*/  IMAD.MOV.U32 R5, RZ, RZ, R16 ;  /* 0x000000ffff057224 */ /* 0x000fe200078e0010 */
[----:B------:R-:W2:Y:S01]  /*baf0*/  LDC R8, c[0x0][0x608] ;  /* 0x00018200ff087b82 */ /* 0x000ea20000000800 */
[----:B------:R-:W-:-:S04]  /*bb00*/  IMAD.WIDE.U32 R4, R3, R14, R4 ;  /* 0x0000000e03047225 */ /* 0x000fc800078e0004 */
[----:B------:R-:W-:-:S03]  /*bb10*/  IMAD R3, R3, R15, R0 ;  /* 0x0000000f03037224 */ /* 0x000fc600078e0200 */
[----:B------:R-:W3:Y:S01]  /*bb20*/  LDC R26, c[0x0][0x658] ;  /* 0x00019600ff1a7b82 */ /* 0x000ee20000000800 */
[----:B------:R-:W-:Y:S01]  /*bb30*/  I2FP.F32.U32 R0, R24 ;  /* 0x0000001800007245 */ /* 0x000fe20000201000 */
[----:B------:R-:W-:Y:S01]  /*bb40*/  IMAD.IADD R3, R5, 0x1, R3 ;  /* 0x0000000105037824 */ /* 0x000fe200078e0203 */
[----:B-1----:R-:W-:Y:S01]  /*bb50*/  ISETP.NE.U32.AND P0, PT, R28, RZ, PT ;  /* 0x000000ff1c00720c */ /* 0x002fe20003f05070 */
[----:B------:R-:W-:Y:S02]  /*bb60*/  IMAD.MOV.U32 R5, RZ, RZ, -0x1 ;  /* 0xffffffffff057424 */ /* 0x000fe400078e00ff */
[----:B------:R-:W-:Y:S02]  /*bb70*/  FMUL R0, R0, UR4 ;  /* 0x0000000400007c20 */ /* 0x000fe40008400000 */
[----:B------:R-:W1:Y:S01]  /*bb80*/  LDC R15, c[0x0][0x148] ;  /* 0x00005200ff0f7b82 */ /* 0x000e620000000800 */
[----:B0-----:R-:W-:Y:S01]  /*bb90*/  SHF.R.U64 R12, R4, R6, R3 ;  /* 0x00000006040c7219 */ /* 0x001fe20000001203 */
[----:B------:R0:W4:Y:S01]  /*bba0*/  F2I.U32.TRUNC.NTZ R13, R0 ;  /* 0x00000000000d7305 */ /* 0x000122000020f000 */
[----:B------:R-:W-:-:S02]  /*bbb0*/  ISETP.NE.AND.EX P0, PT, R29, RZ, PT, P0 ;  /* 0x000000ff1d00720c */ /* 0x000fc40003f05300 */
[----:B------:R-:W-:-:S03]  /*bbc0*/  SHF.R.U32.HI R3, RZ, R6, R3 ;  /* 0x00000006ff037219 */ /* 0x000fc60000011603 */
[----:B------:R-:W0:Y:S01]  /*bbd0*/  LDC R20, c[0x0][0x600] ;  /* 0x00018000ff147b82 */ /* 0x000e220000000800 */
[-CC-:B--2---:R-:W-:Y:S02]  /*bbe0*/  SHF.R.U64 R10, R12, R8.reuse, R3.reuse ;  /* 0x000000080c0a7219 */ /* 0x184fe40000001203 */
[----:B------:R-:W-:-:S05]  /*bbf0*/  SHF.R.U32.HI R3, RZ, R8, R3 ;  /* 0x00000008ff037219 */ /* 0x000fca0000011603 */
[----:B------:R-:W2:Y:S01]  /*bc00*/  LDC R27, c[0x0][0x648] ;  /* 0x00019200ff1b7b82 */ /* 0x000ea20000000800 */
[-C--:B---3--:R-:W-:Y:S02]  /*bc10*/  SHF.L.U32 R4, R5, R26.reuse, RZ ;  /* 0x0000001a05047219 */ /* 0x088fe400000006ff */
[-CC-:B------:R-:W-:Y:S02]  /*bc20*/  SHF.R.U64 R14, R10, R26.reuse, R3.reuse ;  /* 0x0000001a0a0e7219 */ /* 0x180fe40000001203 */
[----:B------:R-:W-:Y:S02]  /*bc30*/  SHF.R.U32.HI R5, RZ, R26, R3 ;  /* 0x0000001aff057219 */ /* 0x000fe40000011603 */
[----:B------:R-:W-:Y:S01]  /*bc40*/  LOP3.LUT R25, RZ, R4, RZ, 0x33, !PT ;  /* 0x00000004ff197212 */ /* 0x000fe200078e33ff */
[----:B------:R-:W3:Y:S01]  /*bc50*/  LDC R30, c[0x0][0x638] ;  /* 0x00018e00ff1e7b82 */ /* 0x000ee20000000800 */
[----:B------:R-:W-:Y:S01]  /*bc60*/  SHF.L.U32 R26, R7, R26, RZ ;  /* 0x0000001a071a7219 */ /* 0x000fe200000006ff */
[----:B------:R-:W-:-:S06]  /*bc70*/  IMAD.MOV.U32 R4, RZ, RZ, R14 ;  /* 0x000000ffff047224 */ /* 0x000fcc00078e000e */
[----:B------:R-:W0:Y:S01]  /*bc80*/  LDC R31, c[0x0][0x610] ;  /* 0x00018400ff1f7b82 */ /* 0x000e220000000800 */
[----:B----4-:R-:W-:Y:S05]  /*bc90*/  @!P0 BRA `(.L_x_421) ;  /* 0x0000000000288947 */ /* 0x010fea0003800000 */
        /* <DEDUP_REMOVED lines=10> */
.L_x_421:
[----:B------:R-:W-:Y:S01]  /*bd40*/  ISETP.NE.AND P0, PT, R2, 0x1, PT ;  /* 0x000000010200780c */ /* 0x000fe20003f05270 */
[----:B0-----:R-:W-:Y:S01]  /*bd50*/  VIADD R7, R20, 0xffffffff ;  /* 0xffffffff14077836 */ /* 0x001fe20000000000 */
[----:B--2---:R-:W-:Y:S01]  /*bd60*/  SHF.R.U64 R0, R4, R27, R5 ;  /* 0x0000001b04007219 */ /* 0x004fe20000001205 */
[----:B------:R-:W-:Y:S01]  /*bd70*/  IMAD.MOV R13, RZ, RZ, -R13 ;  /* 0x000000ffff0d7224 */ /* 0x000fe200078e0a0d */
[----:B------:R-:W-:Y:S01]  /*bd80*/  LOP3.LUT R5, R10, R25, RZ, 0xc0, !PT ;  /* 0x000000190a057212 */ /* 0x000fe200078ec0ff */
[----:B------:R-:W-:Y:S01]  /*bd90*/  IMAD.MOV.U32 R4, RZ, RZ, 0x1 ;  /* 0x00000001ff047424 */ /* 0x000fe200078e00ff */
[----:B------:R-:W-:Y:S01]  /*bda0*/  LOP3.LUT R12, R12, R7, RZ, 0xc0, !PT ;  /* 0x000000070c0c7212 */ /* 0x000fe200078ec0ff */
[----:B------:R-:W-:Y:S02]  /*bdb0*/  IMAD.MOV R3, RZ, RZ, -R0 ;  /* 0x000000ffff037224 */ /* 0x000fe400078e0a00 */
[----:B------:R-:W-:Y:S02]  /*bdc0*/  IMAD R0, R26, R0, R5 ;  /* 0x000000001a007224 */ /* 0x000fe400078e0205 */
[----:B---3--:R-:W-:-:S02]  /*bdd0*/  IMAD R3, R3, R30, R14 ;  /* 0x0000001e03037224 */ /* 0x008fc400078e020e */
[----:B-1----:R-:W-:Y:S02]  /*bde0*/  @P0 IMAD R21, R15, R13, R24 ;  /* 0x0000000d0f150224 */ /* 0x002fe400078e0218 */
[----:B------:R-:W-:Y:S01]  /*bdf0*/  IMAD R5, R3, R20, R12 ;  /* 0x0000001403057224 */ /* 0x000fe200078e020c */
[----:B------:R-:W-:Y:S01]  /*be00*/  PRMT R3, R4, 0x7610, R3 ;  /* 0x0000761004037816 */ /* 0x000fe20000000003 */
[----:B------:R-:W-:-:S05]  /*be10*/  IMAD R0, R0, R31, R21 ;  /* 0x0000001f00007224 */ /* 0x000fca00078e0215 */
[----:B------:R-:W-:Y:S02]  /*be20*/  SEL R4, R5, R0, !P0 ;  /* 0x0000000005047207 */ /* 0x000fe40004000000 */
[----:B------:R-:W-:-:S03]  /*be30*/  SEL R0, R0, R5, !P0 ;  /* 0x0000000500007207 */ /* 0x000fc60004000000 */
[----:B------:R0:W-:Y:S04]  /*be40*/  STL [R1], R4 ;  /* 0x0000000401007387 */ /* 0x0001e80000100800 */
.L_x_419:
[----:B------:R2:W-:Y:S01]  /*be50*/  STL [R1+0x4], R0 ;  /* 0x0000040001007387 */ /* 0x0005e20000100800 */
[----:B------:R-:W-:-:S13]  /*be60*/  LOP3.LUT P0, RZ, R3, 0xff, RZ, 0xc0, !PT ;  /* 0x000000ff03ff7812 */ /* 0x000fda000780c0ff */
[----:B--2---:R-:W-:Y:S05]  /*be70*/  @P0 BRA `(.L_x_422) ;  /* 0xffffff5000fc0947 */ /* 0x004fea000383ffff */
[----:B------:R-:W-:Y:S05]  /*be80*/  EXIT ;  /* 0x000000000000794d */ /* 0x000fea0003800000 */
.L_x_7:
[----:B------:R-:W-:Y:S01]  /*be90*/  ULDC.64 UR4, c[0x0][0x650] ;  /* 0x0001940000047ab9 */ /* 0x000fe20000000a00 */
[----:B------:R-:W-:Y:S01]  /*bea0*/  PRMT R8, RZ, 0x7610, R8 ;  /* 0x00007610ff087816 */ /* 0x000fe20000000008 */
[----:B------:R-:W-:Y:S01]  /*beb0*/  IMAD.MOV.U32 R21, RZ, RZ, -0x1 ;  /* 0xffffffffff157424 */ /* 0x000fe200078e00ff */
[----:B------:R-:W-:Y:S01]  /*bec0*/  ISETP.GE.U32.AND P0, PT, R17, UR4, PT ;  /* 0x0000000411007c0c */ /* 0x000fe2000bf06070 */
[----:B------:R-:W-:Y:S02]  /*bed0*/  IMAD.MOV.U32 R20, RZ, RZ, -0x1 ;  /* 0xffffffffff147424 */ /* 0x000fe400078e00ff */
[----:B------:R-:W-:Y:S01]  /*bee0*/  IMAD.MOV.U32 R6, RZ, RZ, -0x1 ;  /* 0xffffffffff067424 */ /* 0x000fe200078e00ff */
[----:B------:R-:W-:-:S13]  /*bef0*/  ISETP.GE.U32.AND.EX P0, PT, R16, UR5, PT, P0 ;  /* 0x0000000510007c0c */ /* 0x000fda000bf06100 */
[----:B------:R-:W-:Y:S05]  /*bf00*/  @P0 BRA `(.L_x_423) ;  /* 0x0000000400300947 */ /* 0x000fea0003800000 */
        /* <DEDUP_REMOVED lines=18> */
.L_x_424:
[----:B------:R-:W0:Y:S01]  /*c030*/  LDC.64 R28, c[0x0][0x640] ;  /* 0x00019000ff1c7b82 */ /* 0x000e220000000a00 */
[-C--:B------:R-:W-:Y:S01]  /*c040*/  SHF.R.U64 R22, R12, R20.reuse, R13 ;  /* 0x000000140c167219 */ /* 0x080fe2000000120d */
[----:B------:R-:W-:Y:S01]  /*c050*/  IMAD.MOV.U32 R8, RZ, RZ, R17 ;  /* 0x000000ffff087224 */ /* 0x000fe200078e0011 */
[----:B------:R-:W-:Y:S01]  /*c060*/  SHF.R.U32.HI R6, RZ, R20, R13 ;  /* 0x00000014ff067219 */ /* 0x000fe2000001160d */
[----:B------:R-:W-:Y:S01]  /*c070*/  IMAD.MOV.U32 R30, RZ, RZ, 0x1 ;  /* 0x00000001ff1e7424 */ /* 0x000fe200078e00ff */
[----:B------:R-:W-:-:S03]  /*c080*/  IADD3 R11, P0, RZ, -R22, RZ ;  /* 0x80000016ff0b7210 */ /* 0x000fc60007f1e0ff */
        /* <DEDUP_REMOVED lines=10> */
[----:B------:R-:W-:Y:S02]  /*c130*/  ISETP.NE.AND.EX P0, PT, R29, RZ, PT, P0 ;  /* 0x000000ff1d00720c */ /* 0x000fe40003f05300 */
[----:B------:R-:W0:Y:S02]  /*c140*/  LDC R20, c[0x0][0x600] ;  /* 0x00018000ff147b82 */ /* 0x000e240000000800 */
[-CC-:B-1----:R-:W-:Y:S01]  /*c150*/  SHF.R.U64 R14, R8, R10.reuse, R9.reuse ;  /* 0x0000000a080e7219 */ /* 0x182fe20000001209 */
[----:B------:R-:W-:Y:S01]  /*c160*/  IMAD.MOV.U32 R8, RZ, RZ, -0x1 ;  /* 0xffffffffff087424 */ /* 0x000fe200078e00ff */
[----:B------:R-:W-:-:S04]  /*c170*/  SHF.R.U32.HI R9, RZ, R10, R9 ;  /* 0x0000000aff097219 */ /* 0x000fc80000011609 */
[----:B------:R-:W1:Y:S01]  /*c180*/  LDC R26, c[0x0][0x648] ;  /* 0x00019200ff1a7b82 */ /* 0x000e620000000800 */
[-CC-:B--2---:R-:W-:Y:S02]  /*c190*/  SHF.R.U64 R21, R14, R12.reuse, R9.reuse ;  /* 0x0000000c0e157219 */ /* 0x184fe40000001209 */
[----:B------:R-:W-:-:S05]  /*c1a0*/  SHF.R.U32.HI R6, RZ, R12, R9 ;  /* 0x0000000cff067219 */ /* 0x000fca0000011609 */
[----:B------:R-:W2:Y:S01]  /*c1b0*/  LDC R27, c[0x0][0x638] ;  /* 0x00018e00ff1b7b82 */ /* 0x000ea20000000800 */
[-C--:B---3--:R-:W-:Y:S02]  /*c1c0*/  SHF.L.U32 R8, R8, R25.reuse, RZ ;  /* 0x0000001908087219 */ /* 0x088fe400000006ff */
[-CC-:B------:R-:W-:Y:S02]  /*c1d0*/  SHF.R.U64 R23, R21, R25.reuse, R6.reuse ;  /* 0x0000001915177219 */ /* 0x180fe40000001206 */
[----:B------:R-:W-:Y:S02]  /*c1e0*/  LOP3.LUT R32, RZ, R8, RZ, 0x33, !PT ;  /* 0x00000008ff207212 */ /* 0x000fe400078e33ff */
[----:B------:R-:W-:Y:S01]  /*c1f0*/  SHF.R.U32.HI R9, RZ, R25, R6 ;  /* 0x00000019ff097219 */ /* 0x000fe20000011606 */
[----:B------:R-:W3:Y:S01]  /*c200*/  LDC R31, c[0x0][0x610] ;  /* 0x00018400ff1f7b82 */ /* 0x000ee20000000800 */
[----:B------:R-:W-:Y:S01]  /*c210*/  IMAD.MOV.U32 R8, RZ, RZ, R23 ;  /* 0x000000ffff087224 */ /* 0x000fe200078e0017 */
[----:B------:R-:W-:Y:S06]  /*c220*/  @!P0 BRA `(.L_x_425) ;  /* 0x0000000000288947 */ /* 0x000fec0003800000 */
        /* <DEDUP_REMOVED lines=10> */
.L_x_425:
[----:B------:R-:W-:Y:S02]  /*c2d0*/  ISETP.NE.AND P0, PT, R2, 0x1, PT ;  /* 0x000000010200780c */ /* 0x000fe40003f05270 */
[----:B-1----:R-:W-:Y:S01]  /*c2e0*/  SHF.R.U64 R6, R8, R26, R9 ;  /* 0x0000001a08067219 */ /* 0x002fe20000001209 */
[----:B0-----:R-:W-:Y:S01]  /*c2f0*/  VIADD R9, R20, 0xffffffff ;  /* 0xffffffff14097836 */ /* 0x001fe20000000000 */
[----:B------:R-:W-:Y:S02]  /*c300*/  SHF.L.U32 R30, R30, R25, RZ ;  /* 0x000000191e1e7219 */ /* 0x000fe400000006ff */
[----:B------:R-:W-:Y:S01]  /*c310*/  LOP3.LUT R5, R21, R32, RZ, 0xc0, !PT ;  /* 0x0000002015057212 */ /* 0x000fe200078ec0ff */
[----:B------:R-:W-:-:S04]  /*c320*/  IMAD.MOV R8, RZ, RZ, -R6 ;  /* 0x000000ffff087224 */ /* 0x000fc800078e0a06 */
[----:B------:R-:W-:Y:S01]  /*c330*/  IMAD R6, R30, R6, R5 ;  /* 0x000000061e067224 */ /* 0x000fe200078e0205 */
[----:B------:R-:W-:Y:S01]  /*c340*/  LOP3.LUT R5, R14, R9, RZ, 0xc0, !PT ;  /* 0x000000090e057212 */ /* 0x000fe200078ec0ff */
[----:B------:R-:W-:Y:S02]  /*c350*/  @P0 IMAD R3, R7, R24, R4 ;  /* 0x0000001807030224 */ /* 0x000fe400078e0204 */
[----:B--2---:R-:W-:Y:S02]  /*c360*/  IMAD R4, R8, R27, R23 ;  /* 0x0000001b08047224 */ /* 0x004fe400078e0217 */
[----:B---3--:R-:W-:Y:S02]  /*c370*/  IMAD R3, R6, R31, R3 ;  /* 0x0000001f06037224 */ /* 0x008fe400078e0203 */
[----:B------:R-:W-:Y:S02]  /*c380*/  IMAD R4, R4, R20, R5 ;  /* 0x0000001404047224 */ /* 0x000fe400078e0205 */
[----:B------:R-:W-:-:S02]  /*c390*/  IMAD.MOV.U32 R8, RZ, RZ, 0x1 ;  /* 0x00000001ff087424 */ /* 0x000fc400078e00ff */
[----:B------:R-:W-:Y:S01]  /*c3a0*/  IMAD.MOV.U32 R6, RZ, RZ, R22 ;  /* 0x000000ffff067224 */ /* 0x000fe200078e0016 */
[----:B------:R-:W-:Y:S02]  /*c3b0*/  SEL R20, R4, R3, !P0 ;  /* 0x0000000304147207 */ /* 0x000fe40004000000 */
[----:B------:R-:W-:-:S07]  /*c3c0*/  SEL R21, R3, R4, !P0 ;  /* 0x0000000403157207 */ /* 0x000fce0004000000 */
.L_x_423:
[----:B------:R-:W-:-:S08]  /*c3d0*/  NOP ;  /* 0x0000000000007918 */ /* 0x000fd00000000000 */
[----:B------:R-:W0:-:S00]  /*c3e0*/  USETMAXREG.DEALLOC.CTAPOOL 0x28 ;  /* 0x00000028000079c8 */ /* 0x000e0000080e0500 */
[----:B0-----:R-:W-:-:S13]  /*c3f0*/  ISETP.NE.AND P0, PT, R0, RZ, PT ;  /* 0x000000ff0000720c */ /* 0x001fda0003f05270 */
[----:B------:R-:W-:Y:S05]  /*c400*/  @P0 EXIT ;  /* 0x000000000000094d */ /* 0x000fea0003800000 */
[----:B------:R-:W-:Y:S01]  /*c410*/  LOP3.LUT P0, RZ, R8, 0xff, RZ, 0xc0, !PT ;  /* 0x000000ff08ff7812 */ /* 0x000fe2000780c0ff */
[----:B------:R-:W-:Y:S02]  /*c420*/  IMAD.MOV.U32 R0, RZ, RZ, 0x1 ;  /* 0x00000001ff007424 */ /* 0x000fe400078e00ff */
[----:B------:R-:W-:-:S10]  /*c430*/  IMAD.MOV.U32 R3, RZ, RZ, RZ ;  /* 0x000000ffff037224 */ /* 0x000fd400078e00ff */
[----:B------:R-:W-:Y:S05]  /*c440*/  @!P0 BRA `(.L_x_426) ;  /* 0x0000000c00508947 */ /* 0x000fea0003800000 */
[----:B------:R-:W0:Y:S01]  /*c450*/  LDC R0, c[0x0][0x28c] ;  /* 0x0000a300ff007b82 */ /* 0x000e220000000800 */
[----:B------:R-:W1:Y:S01]  /*c460*/  S2R R9, SR_CgaCtaId ;  /* 0x0000000000097919 */ /* 0x000e620000008800 */
[----:B------:R-:W-:Y:S01]  /*c470*/  ULDC UR5, c[0x0][0x658] ;  /* 0x0001960000057ab9 */ /* 0x000fe20000000800 */
[----:B------:R-:W-:Y:S01]  /*c480*/  UMOV UR7, 0xffffffff ;  /* 0xffffffff00077882 */ /* 0x000fe20000000000 */
[----:B------:R-:W-:Y:S01]  /*c490*/  ULDC UR6, c[0x0][0xc] ;  /* 0x0000030000067ab9 */ /* 0x000fe20000000800 */
[----:B------:R-:W-:Y:S01]  /*c4a0*/  USHF.L.U32 UR8, UR7, UR5, URZ ;  /* 0x0000000507087299 */ /* 0x000fe2000800063f */
[----:B------:R-:W-:Y:S01]  /*c4b0*/  IMAD.MOV.U32 R12, RZ, RZ, 0x3000 ;  /* 0x00003000ff0c7424 */ /* 0x000fe200078e00ff */
[----:B------:R-:W-:Y:S01]  /*c4c0*/  UMOV UR9, 0x1 ;  /* 0x0000000100097882 */ /* 0x000fe20000000000 */
[----:B------:R-:W-:Y:S01]  /*c4d0*/  ULDC UR7, c[0x0][0x10] ;  /* 0x0000040000077ab9 */ /* 0x000fe20000000800 */
[----:B------:R-:W-:Y:S01]  /*c4e0*/  USHF.L.U32 UR18, UR9, UR5, URZ ;  /* 0x0000000509127299 */ /* 0x000fe2000800063f */
[----:B------:R-:W-:Y:S01]  /*c4f0*/  BSSY B0, `(.L_x_426) ;  /* 0x00000c9000007945 */ /* 0x000fe20003800000 */
[----:B------:R-:W-:Y:S01]  /*c500*/  UIMAD.WIDE.U32 UR6, UR6, UR7, URZ ;  /* 0x00000007060672a5 */ /* 0x000fe2000f8e003f */
[----:B------:R-:W-:Y:S01]  /*c510*/  IMAD.MOV.U32 R11, RZ, RZ, 0x1 ;  /* 0x00000001ff0b7424 */ /* 0x000fe200078e00ff */
[----:B------:R-:W-:Y:S01]  /*c520*/  ULDC UR5, c[0x0][0x14] ;  /* 0x0000050000057ab9 */ /* 0x000fe20000000800 */
[----:B------:R-:W-:Y:S01]  /*c530*/  LOP3.LUT R8, R19, 0x2, RZ, 0xfc, !PT ;  /* 0x0000000213087812 */ /* 0x000fe200078efcff */
[----:B------:R-:W-:-:S02]  /*c540*/  UIMAD.WIDE.U32 UR22, UR6, UR5, URZ ;  /* 0x00000005061672a5 */ /* 0x000fc4000f8e003f */
[----:B------:R-:W-:Y:S01]  /*c550*/  UIMAD UR13, UR7, UR5, URZ ;  /* 0x00000005070d72a4 */ /* 0x000fe2000f8e023f */
[----:B------:R-:W-:Y:S01]  /*c560*/  ULDC UR4, c[0x0][0x600] ;  /* 0x0001800000047ab9 */ /* 0x000fe20000000800 */
[----:B------:R-:W-:Y:S02]  /*c570*/  ULOP3.LUT UR17, URZ, UR8, URZ, 0x33, !UPT ;  /* 0x000000083f117292 */ /* 0x000fe4000f8e333f */
[----:B------:R-:W-:Y:S01]  /*c580*/  UIADD3 UR4, UR4, -0x1, URZ ;  /* 0xffffffff04047890 */ /* 0x000fe2000fffe03f */
[----:B0-----:R-:W-:Y:S01]  /*c590*/  VIADD R0, R0, 0x7f ;  /* 0x0000007f00007836 */ /* 0x001fe20000000000 */
[----:B------:R-:W-:Y:S01]  /*c5a0*/  UIADD3 UR13, UR23, UR13, URZ ;  /* 0x0000000d170d7290 */ /* 0x000fe2000fffe03f */
[----:B------:R-:W-:-:S03]  /*c5b0*/  ULDC.64 UR24, c[0x0][0x198] ;  /* 0x0000660000187ab9 */ /* 0x000fc60000000a00 */
[----:B------:R-:W-:-:S04]  /*c5c0*/  SHF.R.S32.HI R3, RZ, 0x1f, R0 ;  /* 0x0000001fff037819 */ /* 0x000fc80000011400 */
[----:B------:R-:W-:Y:S01]  /*c5d0*/  LEA.HI R3, R3, R0, RZ, 0x7 ;  /* 0x0000000003037211 */ /* 0x000fe200078f38ff */
[----:B------:R-:W-:Y:S01]  /*c5e0*/  IMAD.MOV.U32 R0, RZ, RZ, 0x1 ;  /* 0x00000001ff007424 */ /* 0x000fe200078e00ff */
[----:B-1----:R-:W-:Y:S02]  /*c5f0*/  LOP3.LUT R9, R9, 0x1, RZ, 0xc0, !PT ;  /* 0x0000000109097812 */ /* 0x002fe400078ec0ff */
[----:B------:R-:W-:Y:S01]  /*c600*/  SHF.R.S32.HI R10, RZ, 0x7, R3 ;  /* 0x00000007ff0a7819 */ /* 0x000fe20000011403 */
[----:B------:R-:W-:Y:S02]  /*c610*/  IMAD.MOV.U32 R3, RZ, RZ, RZ ;  /* 0x000000ffff037224 */ /* 0x000fe400078e00ff */
[----:B------:R-:W-:Y:S02]  /*c620*/  IMAD R12, R9, R12, 0x18100 ;  /* 0x00018100090c7424 */ /* 0x000fe400078e020c */
[----:B------:R-:W-:-:S07]  /*c630*/  VIADD R13, R10, 0x1 ;  /* 0x000000010a0d7836 */ /* 0x000fce0000000000 */
.L_x_437:
[----:B------:R-:W-:-:S03]  /*c640*/  UMOV UR5, 0xffffffff ;  /* 0xffffffff00057882 */ /* 0x000fc60000000000 */
[----:B------:R-:W-:Y:S05]  /*c650*/  BRA.DIV UR5, `(.L_x_427) ;  /* 0x0000000e05b47947 */ /* 0x000fea000b800000 */
[----:B------:R-:W-:-:S13]  /*c660*/  ELECT P6, URZ, PT ;  /* 0x00000000003f782f */ /* 0x000fda00038c0000 */
.L_x_448:
[----:B------:R-:W0:Y:S01]  /*c670*/  LDC R4, c[0x0][0x28c] ;  /* 0x0000a300ff047b82 */ /* 0x000e220000000800 */
[----:B------:R-:W-:Y:S01]  /*c680*/  BSSY B1, `(.L_x_428) ;  /* 0x0000039000017945 */ /* 0x000fe20003800000 */
[----:B0-----:R-:W-:-:S13]  /*c690*/  ISETP.LT.OR P6, PT, R4, 0x1, !P6 ;  /* 0x000000010400780c */ /* 0x001fda00077c1670 */
[----:B------:R-:W-:Y:S05]  /*c6a0*/  @P6 BRA `(.L_x_429) ;  /* 0x0000000000d86947 */ /* 0x000fea0003800000 */
[----:B------:R-:W-:Y:S02]  /*c6b0*/  IMAD R20, R20, 0x2, R9 ;  /* 0x0000000214147824 */ /* 0x000fe400078e0209 */
[----:B------:R-:W-:Y:S02]  /*c6c0*/  IMAD R21, R21, 0xc0, RZ ;  /* 0x000000c015157824 */ /* 0x000fe400078e02ff */
[----:B------:R-:W-:Y:S02]  /*c6d0*/  IMAD.MOV.U32 R24, RZ, RZ, RZ ;  /* 0x000000ffff187224 */ /* 0x000fe400078e00ff */
[----:B------:R-:W-:Y:S02]  /*c6e0*/  IMAD.MOV.U32 R4, RZ, RZ, R13 ;  /* 0x000000ffff047224 */ /* 0x000fe400078e000d */
[----:B------:R-:W-:Y:S02]  /*c6f0*/  IMAD.MOV.U32 R5, RZ, RZ, R0 ;  /* 0x000000ffff057224 */ /* 0x000fe400078e0000 */
[----:B------:R-:W-:-:S02]  /*c700*/  IMAD.MOV.U32 R7, RZ, RZ, R3 ;  /* 0x000000ffff077224 */ /* 0x000fc400078e0003 */
[----:B------:R-:W-:-:S07]  /*c710*/  IMAD R20, R20, 0x60, RZ ;  /* 0x0000006014147824 */ /* 0x000fce00078e02ff */
.L_x_432:
[----:B------:R-:W0:Y:S01]  /*c720*/  S2R R15, SR_CgaCtaId ;  /* 0x00000000000f7919 */ /* 0x000e220000008800 */
[----:B------:R-:W-:Y:S02]  /*c730*/  MOV R14, 0x400 ;  /* 0x00000400000e7802 */ /* 0x000fe40000000f00 */
[----:B------:R-:W-:Y:S02]  /*c740*/  LOP3.LUT P1, RZ, R18, 0x7f, RZ, 0xc0, !PT ;  /* 0x0000007f12ff7812 */ /* 0x000fe4000782c0ff */
[----:B0-----:R-:W-:Y:S02]  /*c750*/  LEA R22, R15, R14, 0x18 ;  /* 0x0000000e0f167211 */ /* 0x001fe400078ec0ff */
[----:B------:R-:W-:-:S09]  /*c760*/  SHF.L.U32 R14, R5, 0x1f, RZ ;  /* 0x0000001f050e7819 */ /* 0x000fd200000006ff */
[----:B------:R-:W0:Y:S01]  /*c770*/  @!P1 LDC R15, c[0x0][0x500] ;  /* 0x00014000ff0f9b82 */ /* 0x000e220000000800 */
[----:B------:R-:W-:-:S04]  /*c780*/  IMAD R23, R7, 0x8, R22 ;  /* 0x0000000807177824 */ /* 0x000fc800078e0216 */
[----:B------:R-:W1:Y:S02]  /*c790*/  SYNCS.PHASECHK.TRANS64.TRYWAIT P0, [R23+URZ+0x20], R14 ;  /* 0x0000200e170075a7 */ /* 0x000e64000800017f */
[----:B-1----:R-:W-:Y:S05]  /*c7a0*/  @!P0 BRA `(.L_x_430) ;  /* 0x0000000c00808947 */ /* 0x002fea0003800000 */
.L_x_449:
[----:B-1----:R-:W-:Y:S01]  /*c7b0*/  PRMT R14, R8, 0x9910, RZ ;  /* 0x00009910080e7816 */ /* 0x002fe200000000ff */
[----:B0-----:R0:W-:Y:S03]  /*c7c0*/  @!P1 SYNCS.ARRIVE.TRANS64 RZ, [R23+URZ], R15 ;  /* 0x0000000f17ff99a7 */ /* 0x0011e6000800003f */
[----:B------:R-:W-:-:S13]  /*c7d0*/  ISETP.NE.AND P0, PT, R14, 0x2, PT ;  /* 0x000000020e00780c */ /* 0x000fda0003f05270 */
[----:B0-----:R-:W-:Y:S05]  /*c7e0*/  @P0 BRA `(.L_x_431) ;  /* 0x0000000000040947 */ /* 0x001fea0003800000 */
[----:B------:R-:W-:Y:S01]  /*c7f0*/  BPT.TRAP 0x1 ;  /* 0x000000040000795c */ /* 0x000fe20000300000 */
.L_x_431:
[----:B------:R-:W-:Y:S01]  /*c800*/  IMAD R14, R7, 0x6000, R22 ;  /* 0x00006000070e7824 */ /* 0x000fe200078e0216 */
[----:B------:R-:W-:Y:S01]  /*c810*/  R2UR UR19, R22 ;  /* 0x00000000161372ca */ /* 0x000fe200000e0000 */
[----:B------:R-:W-:Y:S01]  /*c820*/  VIADD R4, R4, 0xffffffff ;  /* 0xffffffff04047836 */ /* 0x000fe20000000000 */
[----:B------:R-:W-:Y:S01]  /*c830*/  R2UR UR9, R23 ;  /* 0x00000000170972ca */ /* 0x000fe200000e0000 */
[----:B------:R-:W-:Y:S01]  /*c840*/  UIADD3 UR6, UP0, UR24, 0xf0, URZ ;  /* 0x000000f018067890 */ /* 0x000fe2000ff1e03f */
[----:B------:R-:W-:Y:S01]  /*c850*/  R2UR UR5, R14 ;  /* 0x000000000e0572ca */ /* 0x000fe200000e0000 */
[----:B------:R-:W-:Y:S01]  /*c860*/  IMAD R14, R7, 0x6000, R12 ;  /* 0x00006000070e7824 */ /* 0x000fe200078e020c */
[----:B------:R-:W-:Y:S01]  /*c870*/  R2UR UR11, R21 ;  /* 0x00000000150b72ca */ /* 0x000fe200000e0000 */
[----:B------:R-:W-:Y:S01]  /*c880*/  UIADD3 UR26, UP1, UR24, 0x1f0, URZ ;  /* 0x000001f0181a7890 */ /* 0x000fe2000ff3e03f */
[----:B------:R-:W-:Y:S01]  /*c890*/  R2UR UR10, R24 ;  /* 0x00000000180a72ca */ /* 0x000fe200000e0000 */
[----:B------:R-:W-:Y:S01]  /*c8a0*/  UIADD3.X UR7, URZ, UR25, URZ, UP0, !UPT ;  /* 0x000000193f077290 */ /* 0x000fe200087fe43f */
[----:B------:R-:W-:Y:S01]  /*c8b0*/  R2UR UR8, R14 ;  /* 0x000000000e0872ca */ /* 0x000fe200000e0000 */
[----:B------:R-:W-:Y:S01]  /*c8c0*/  VIADD R7, R7, 0x1 ;  /* 0x0000000107077836 */ /* 0x000fe20000000000 */
[----:B------:R-:W-:Y:S01]  /*c8d0*/  R2UR UR12, R6 ;  /* 0x00000000060c72ca */ /* 0x000fe200000e0000 */
[----:B------:R-:W-:Y:S01]  /*c8e0*/  UIADD3.X UR27, URZ, UR25, URZ, UP1, !UPT ;  /* 0x000000193f1b7290 */ /* 0x000fe20008ffe43f */
[----:B------:R-:W-:Y:S01]  /*c8f0*/  R2UR UR20, R20 ;  /* 0x00000000141472ca */ /* 0x000fe200000e0000 */
[----:B------:R-:W-:Y:S01]  /*c900*/  UMOV UR14, 0x0 ;  /* 0x00000000000e7882 */ /* 0x000fe20000000000 */
[----:B------:R-:W-:Y:S01]  /*c910*/  ISETP.GT.AND P1, PT, R4, 0x1, PT ;  /* 0x000000010400780c */ /* 0x000fe20003f24270 */
[----:B------:R-:W-:Y:S01]  /*c920*/  UIADD3 UR16, UR5, 0x100, URZ ;  /* 0x0000010005107890 */ /* 0x000fe2000fffe03f */
[C---:B------:R-:W-:Y:S01]  /*c930*/  ISETP.NE.AND P0, PT, R7.reuse, 0x4, PT ;  /* 0x000000040700780c */ /* 0x040fe20003f05270 */
[----:B------:R-:W-:Y:S01]  /*c940*/  UMOV UR15, 0x10000000 ;  /* 0x10000000000f7882 */ /* 0x000fe20000000000 */
[----:B------:R-:W-:Y:S01]  /*c950*/  UMOV UR21, 0x30000 ;  /* 0x0003000000157882 */ /* 0x000fe20000000000 */
[----:B------:R-:W-:Y:S01]  /*c960*/  VIADD R24, R24, 0x80 ;  /* 0x0000008018187836 */ /* 0x000fe20000000000 */
[----:B------:R-:W-:Y:S01]  /*c970*/  SEL R14, RZ, 0x1, P0 ;  /* 0x00000001ff0e7807 */ /* 0x000fe20000000000 */
[----:B------:R-:W-:Y:S01]  /*c980*/  UIADD3 UR5, UR19, UR8, URZ ;  /* 0x0000000813057290 */ /* 0x000fe2000fffe03f */
[----:B------:R-:W-:-:S02]  /*c990*/  SEL R7, R7, RZ, P0 ;  /* 0x000000ff07077207 */ /* 0x000fc40000000000 */
[----:B------:R-:W-:Y:S01]  /*c9a0*/  UMOV UR8, UR16 ;  /* 0x0000001000087c82 */ /* 0x000fe20008000000 */
[----:B------:R-:W-:Y:S01]  /*c9b0*/  LOP3.LUT R5, R5, R14, RZ, 0x3c, !PT ;  /* 0x0000000e05057212 */ /* 0x000fe200078e3cff */
[----:B------:R0:W-:Y:S02]  /*c9c0*/  UTMALDG.3D [UR8], [UR6], desc[UR14] ;  /* 0x00000e08060075b4 */ /* 0x0001e40008011000 */
[----:B0-----:R-:W-:Y:S01]  /*c9d0*/  UMOV UR11, UR20 ;  /* 0x00000014000b7c82 */ /* 0x001fe20008000000 */
[----:B------:R-:W-:Y:S02]  /*c9e0*/  UMOV UR8, UR5 ;  /* 0x0000000500087c82 */ /* 0x000fe40008000000 */
[----:B------:R0:W-:Y:S02]  /*c9f0*/  UTMALDG.3D.MULTICAST [UR8], [UR26], UR21, desc[UR14] ;  /* 0x00000e081a0073b4 */ /* 0x0001e40008011815 */
[----:B0-----:R-:W-:Y:S05]  /*ca00*/  @P1 BRA `(.L_x_432) ;  /* 0xfffffffc00441947 */ /* 0x001fea000383ffff */
.L_x_429:
[----:B------:R-:W-:Y:S05]  /*ca10*/  BSYNC B1 ;  /* 0x0000000000017941 */ /* 0x000fea0003800000 */
.L_x_428:
[----:B------:R-:W-:Y:S01]  /*ca20*/  LOP3.LUT P1, RZ, R11, 0xff, RZ, 0xc0, !PT ;  /* 0x000000ff0bff7812 */ /* 0x000fe2000782c0ff */
[C---:B------:R-:W-:Y:S01]  /*ca30*/  IMAD.IADD R3, R10.reuse, 0x1, R3 ;  /* 0x000000010a037824 */ /* 0x040fe200078e0203 */
[----:B------:R-:W-:Y:S01]  /*ca40*/  IADD3 R17, P2, R17, UR22, RZ ;  /* 0x0000001611117c10 */ /* 0x000fe2000ff5e0ff */
[----:B------:R-:W-:Y:S01]  /*ca50*/  ULDC.64 UR6, c[0x0][0x650] ;  /* 0x0001940000067ab9 */ /* 0x000fe20000000a00 */
[----:B------:R-:W-:Y:S01]  /*ca60*/  BSSY B1, `(.L_x_433) ;  /* 0x000006f000017945 */ /* 0x000fe20003800000 */
[----:B------:R-:W-:Y:S01]  /*ca70*/  IMAD.MOV.U32 R21, RZ, RZ, -0x1 ;  /* 0xffffffffff157424 */ /* 0x000fe200078e00ff */
[----:B------:R-:W-:Y:S01]  /*ca80*/  ISETP.GT.U32.AND P0, PT, R3, 0x3, PT ;  /* 0x000000030300780c */ /* 0x000fe20003f04070 */
[----:B------:R-:W-:Y:S01]  /*ca90*/  IMAD.MOV.U32 R20, RZ, RZ, -0x1 ;  /* 0xffffffffff147424 */ /* 0x000fe200078e00ff */
[----:B------:R-:W-:Y:S02]  /*caa0*/  SHF.R.U32.HI R4, RZ, 0x2, R3 ;  /* 0x00000002ff047819 */ /* 0x000fe40000011603 */
[----:B------:R-:W-:-:S02]  /*cab0*/  ISETP.LT.U32.AND P0, PT, R10, 0x4, P0 ;  /* 0x000000040a00780c */ /* 0x000fc40000701070 */
[----:B------:R-:W-:Y:S01]  /*cac0*/  IADD3.X R16, R16, UR13, RZ, P2, !PT ;  /* 0x0000000d10107c10 */ /* 0x000fe200097fe4ff */
[----:B------:R-:W0:Y:S01]  /*cad0*/  @P1 S2R R6, SR_CgaCtaId ;  /* 0x0000000000061919 */ /* 0x000e220000008800 */
[----:B------:R-:W-:Y:S02]  /*cae0*/  @P1 MOV R5, 0x400 ;  /* 0x0000040000051802 */ /* 0x000fe40000000f00 */
[----:B------:R-:W-:Y:S02]  /*caf0*/  ISETP.GE.U32.AND P2, PT, R17, UR6, PT ;  /* 0x0000000611007c0c */ /* 0x000fe4000bf46070 */
[----:B------:R-:W-:Y:S02]  /*cb00*/  LOP3.LUT R4, R4, 0x1, RZ, 0xc0, !PT ;  /* 0x0000000104047812 */ /* 0x000fe400078ec0ff */
[----:B------:R-:W-:Y:S02]  /*cb10*/  LOP3.LUT R3, R3, 0x3, RZ, 0xc0, !PT ;  /* 0x0000000303037812 */ /* 0x000fe400078ec0ff */
[----:B------:R-:W-:-:S02]  /*cb20*/  PRMT R11, RZ, 0x7610, R11 ;  /* 0x00007610ff0b7816 */ /* 0x000fc4000000000b */
[----:B0-----:R-:W-:Y:S01]  /*cb30*/  @P1 LEA R5, R6, R5, 0x18 ;  /* 0x0000000506051211 */ /* 0x001fe200078ec0ff */
[----:B------:R-:W-:-:S03]  /*cb40*/  IMAD.MOV.U32 R6, RZ, RZ, -0x1 ;  /* 0xffffffffff067424 */ /* 0x000fc600078e00ff */
[----:B------:R0:W-:Y:S01]  /*cb50*/  @P1 SYNCS.ARRIVE.TRANS64.A1T0 RZ, [R5+URZ+0x58], RZ ;  /* 0x000058ff05ff19a7 */ /* 0x0001e2000810003f */
[----:B------:R-:W-:-:S04]  /*cb60*/  ISETP.NE.U32.AND P1, PT, R4, 0x1, PT ;  /* 0x000000010400780c */ /* 0x000fc80003f25070 */
[----:B------:R-:W-:Y:S02]  /*cb70*/  ISETP.GT.U32.AND P1, PT, R10, 0x3, !P1 ;  /* 0x000000030a00780c */ /* 0x000fe40004f24070 */
[----:B0-----:R-:W-:Y:S02]  /*cb80*/  SEL R5, RZ, 0x1, !P0 ;  /* 0x00000001ff057807 */ /* 0x001fe40004000000 */
[----:B------:R-:W-:Y:S02]  /*cb90*/  ISETP.GE.U32.AND.EX P0, PT, R16, UR7, PT, P2 ;  /* 0x0000000710007c0c */ /* 0x000fe4000bf06120 */
[----:B------:R-:W-:-:S04]  /*cba0*/  SEL R4, RZ, 0x1, !P1 ;  /* 0x00000001ff047807 */ /* 0x000fc80004800000 */
[----:B------:R-:W-:Y:S02]  /*cbb0*/  LOP3.LUT R0, R4, R0, R5, 0x96, !PT ;  /* 0x0000000004007212 */ /* 0x000fe400078e9605 */
[----:B------:R-:W-:-:S05]  /*cbc0*/  PRMT R4, RZ, 0x7610, R4 ;  /* 0x00007610ff047816 */ /* 0x000fca0000000004 */
[----:B------:R-:W-:Y:S05]  /*cbd0*/  @P0 BRA `(.L_x_434) ;  /* 0x00000004005c0947 */ /* 0x000fea0003800000 */
[----:B------:R-:W0:Y:S01]  /*cbe0*/  S2R R15, SR_CTAID.X ;  /* 0x00000000000f7919 */ /* 0x000e220000002500 */
[----:B------:R-:W-:Y:S01]  /*cbf0*/  ULDC.64 UR6, c[0x0][0x628] ;  /* 0x00018a0000067ab9 */ /* 0x000fe20000000a00 */
[----:B------:R-:W-:Y:S01]  /*cc00*/  ULDC UR8, c[0x0][0x630] ;  /* 0x00018c0000087ab9 */ /* 0x000fe20000000800 */
[----:B------:R-:W-:Y:S01]  /*cc10*/  ISETP.NE.U32.AND P0, PT, RZ, UR6, PT ;  /* 0x00000006ff007c0c */ /* 0x000fe2000bf05070 */
[----:B------:R-:W1:Y:S01]  /*cc20*/  S2R R20, SR_CTAID.Y ;  /* 0x0000000000147919 */ /* 0x000e620000002600 */
[----:B------:R-:W-:Y:S01]  /*cc30*/  ULDC UR9, c[0x0][0x150] ;  /* 0x0000540000097ab9 */ /* 0x000fe20000000800 */
[----:B------:R-:W-:Y:S01]  /*cc40*/  IMAD.MOV.U32 R4, RZ, RZ, R17 ;  /* 0x000000ffff047224 */ /* 0x000fe200078e0011 */
[----:B------:R-:W-:Y:S01]  /*cc50*/  ISETP.NE.AND.EX P0, PT, RZ, UR7, PT, P0 ;  /* 0x00000007ff007c0c */ /* 0x000fe2000bf05300 */
[----:B------:R-:W-:Y:S01]  /*cc60*/  IMAD.MOV.U32 R5, RZ, RZ, R16 ;  /* 0x000000ffff057224 */ /* 0x000fe200078e0010 */
[----:B0-----:R-:W-:-:S11]  /*cc70*/  I2FP.F32.U32 R22, R15 ;  /* 0x0000000f00167245 */ /* 0x001fd60000201000 */
[----:B------:R-:W-:Y:S05]  /*cc80*/  @!P0 BRA `(.L_x_435) ;  /* 0x0000000000288947 */ /* 0x000fea0003800000 */
[----:B------:R-:W-:Y:S02]  /*cc90*/  ULDC UR5, c[0x0][0x634] ;  /* 0x00018d0000057ab9 */ /* 0x000fe40000000800 */
[----:B------:R-:W-:-:S05]  /*cca0*/  IADD3 R5, P0, R17, UR5, RZ ;  /* 0x0000000511057c10 */ /* 0x000fca000ff1e0ff */
[----:B------:R-:W-:-:S04]  /*ccb0*/  IMAD.X R21, RZ, RZ, R16, P0 ;  /* 0x000000ffff157224 */ /* 0x000fc800000e0610 */
[----:B------:R-:W-:-:S04]  /*ccc0*/  IMAD.WIDE.U32 R6, R21, UR6, RZ ;  /* 0x0000000615067c25 */ /* 0x000fc8000f8e00ff */
[----:B------:R-:W-:-:S04]  /*ccd0*/  IMAD.WIDE.U32 R6, P0, R5, UR7, R6 ;  /* 0x0000000705067c25 */ /* 0x000fc8000f800006 */
[----:B------:R-:W-:-:S04]  /*cce0*/  IMAD.WIDE.U32 R4, R5, UR6, RZ ;  /* 0x0000000605047c25 */ /* 0x000fc8000f8e00ff */
[----:B------:R-:W-:Y:S01]  /*ccf0*/  IMAD.MOV.U32 R4, RZ, RZ, R7 ;  /* 0x000000ffff047224 */ /* 0x000fe200078e0007 */
[----:B------:R-:W-:Y:S01]  /*cd00*/  IADD3 RZ, P1, R5, R6, RZ ;  /* 0x0000000605ff7210 */ /* 0x000fe20007f3e0ff */
[----:B------:R-:W-:-:S04]  /*cd10*/  IMAD.X R5, RZ, RZ, RZ, P0 ;  /* 0x000000ffff057224 */ /* 0x000fc800000e06ff */
[----:B------:R-:W-:-:S08]  /*cd20*/  IMAD.WIDE.U32.X R4, R21, UR7, R4, P1 ;  /* 0x0000000715047c25 */ /* 0x000fd000088e0404 */
.L_x_435:
[--C-:B------:R-:W-:Y:S01]  /*cd30*/  SHF.R.U64 R14, R4, UR8, R5.reuse ;  /* 0x00000008040e7c19 */ /* 0x100fe20008001205 */
[----:B------:R-:W-:Y:S01]  /*cd40*/  FMUL R22, R22, UR9 ;  /* 0x0000000916167c20 */ /* 0x000fe20008400000 */
[----:B------:R-:W-:Y:S01]  /*cd50*/  SHF.R.U32.HI R4, RZ, UR8, R5 ;  /* 0x00000008ff047c19 */ /* 0x000fe20008011605 */
[----:B------:R-:W0:Y:S01]  /*cd60*/  LDC R6, c[0x0][0x144] ;  /* 0x00005100ff067b82 */ /* 0x000e220000000800 */
[----:B------:R-:W-:Y:S01]  /*cd70*/  IADD3 R21, P0, RZ, -R14, RZ ;  /* 0x8000000eff157210 */ /* 0x000fe20007f1e0ff */
[----:B------:R-:W-:Y:S01]  /*cd80*/  ULDC.64 UR6, c[0x0][0x620] ;  /* 0x0001880000067ab9 */ /* 0x000fe20000000a00 */
[----:B-1----:R-:W-:Y:S01]  /*cd90*/  I2FP.F32.U32 R5, R20 ;  /* 0x0000001400057245 */ /* 0x002fe20000201000 */
[----:B------:R-:W-:Y:S01]  /*cda0*/  ULDC UR5, c[0x0][0x154] ;  /* 0x0000550000057ab9 */ /* 0x000fe20000000800 */
[----:B------:R-:W1:Y:S01]  /*cdb0*/  F2I.U32.TRUNC.NTZ R22, R22 ;  /* 0x0000001600167305 */ /* 0x000e62000020f000 */
[----:B------:R-:W-:Y:S01]  /*cdc0*/  IMAD.X R4, RZ, RZ, ~R4, P0 ;  /* 0x000000ffff047224 */ /* 0x000fe200000e0e04 */
[----:B------:R-:W-:Y:S01]  /*cdd0*/  ISETP.NE.AND P2, PT, R2, 0x1, PT ;  /* 0x000000010200780c */ /* 0x000fe20003f45270 */
[----:B------:R-:W-:Y:S01]  /*cde0*/  FMUL R23, R5, UR5 ;  /* 0x0000000505177c20 */ /* 0x000fe20008400000 */
[----:B------:R-:W2:Y:S01]  /*cdf0*/  LDC R25, c[0x0][0x148] ;  /* 0x00005200ff197b82 */ /* 0x000ea20000000800 */
[----:B------:R-:W-:Y:S01]  /*ce00*/  IMAD R4, R4, UR6, RZ ;  /* 0x0000000604047c24 */ /* 0x000fe2000f8e02ff */
[----:B------:R-:W-:Y:S01]  /*ce10*/  ULDC UR5, c[0x0][0x618] ;  /* 0x0001860000057ab9 */ /* 0x000fe20000000800 */
[----:B------:R-:W-:-:S02]  /*ce20*/  IMAD.MOV.U32 R5, RZ, RZ, R16 ;  /* 0x000000ffff057224 */ /* 0x000fc400078e0010 */
[----:B------:R-:W-:Y:S01]  /*ce30*/  IMAD R7, R21, UR7, R4 ;  /* 0x0000000715077c24 */ /* 0x000fe2000f8e0204 */
[----:B------:R-:W3:Y:S01]  /*ce40*/  F2I.U32.TRUNC.NTZ R23, R23 ;  /* 0x0000001700177305 */ /* 0x000ee2000020f000 */
[----:B------:R-:W-:-:S04]  /*ce50*/  IMAD.MOV.U32 R4, RZ, RZ, R17 ;  /* 0x000000ffff047224 */ /* 0x000fc800078e0011 */
[----:B------:R-:W-:Y:S01]  /*ce60*/  IMAD.WIDE.U32 R4, R21, UR6, R4 ;  /* 0x0000000615047c25 */ /* 0x000fe2000f8e0004 */
[----:B------:R-:W-:Y:S02]  /*ce70*/  ULDC.64 UR6, c[0x0][0x640] ;  /* 0x0001900000067ab9 */ /* 0x000fe40000000a00 */
[----:B------:R-:W-:Y:S01]  /*ce80*/  ISETP.NE.U32.AND P0, PT, RZ, UR6, PT ;  /* 0x00000006ff007c0c */ /* 0x000fe2000bf05070 */
[----:B------:R-:W-:Y:S02]  /*ce90*/  IMAD.IADD R5, R5, 0x1, R7 ;  /* 0x0000000105057824 */ /* 0x000fe400078e0207 */
[----:B-1----:R-:W-:Y:S01]  /*cea0*/  IMAD.MOV R22, RZ, RZ, -R22 ;  /* 0x000000ffff167224 */ /* 0x002fe200078e0a16 */
[----:B------:R-:W-:Y:S02]  /*ceb0*/  ISETP.NE.AND.EX P0, PT, RZ, UR7, PT, P0 ;  /* 0x00000007ff007c0c */ /* 0x000fe4000bf05300 */
[----:B------:R-:W-:Y:S01]  /*cec0*/  SHF.R.U64 R21, R4, UR5, R5 ;  /* 0x0000000504157c19 */ /* 0x000fe20008001205 */
[----:B0-----:R-:W-:Y:S01]  /*ced0*/  IMAD R15, R6, R22, R15 ;  /* 0x00000016060f7224 */ /* 0x001fe200078e020f */
[----:B------:R-:W-:Y:S01]  /*cee0*/  SHF.R.U32.HI R4, RZ, UR5, R5 ;  /* 0x00000005ff047c19 */ /* 0x000fe20008011605 */
[----:B------:R-:W-:Y:S01]  /*cef0*/  ULDC UR5, c[0x0][0x608] ;  /* 0x0001820000057ab9 */ /* 0x000fe20000000800 */
[----:B---3--:R-:W-:-:S02]  /*cf00*/  IMAD.MOV R6, RZ, RZ, -R23 ;  /* 0x000000ffff067224 */ /* 0x008fc400078e0a17 */
[--C-:B------:R-:W-:Y:S02]  /*cf10*/  SHF.R.U64 R22, R21, UR5, R4.reuse ;  /* 0x0000000515167c19 */ /* 0x100fe40008001204 */
[----:B------:R-:W-:Y:S01]  /*cf20*/  SHF.R.U32.HI R5, RZ, UR5, R4 ;  /* 0x00000005ff057c19 */ /* 0x000fe20008011604 */
[----:B------:R-:W-:Y:S01]  /*cf30*/  ULDC UR5, c[0x0][0x658] ;  /* 0x0001960000057ab9 */ /* 0x000fe20000000800 */
[----:B--2---:R-:W-:Y:S02]  /*cf40*/  @P2 IMAD R15, R25, R6, R20 ;  /* 0x00000006190f2224 */ /* 0x004fe400078e0214 */
[--C-:B------:R-:W-:Y:S02]  /*cf50*/  SHF.R.U64 R20, R22, UR5, R5.reuse ;  /* 0x0000000516147c19 */ /* 0x100fe40008001205 */
[----:B------:R-:W-:-:S03]  /*cf60*/  SHF.R.U32.HI R23, RZ, UR5, R5 ;  /* 0x00000005ff177c19 */ /* 0x000fc60008011605 */
[----:B------:R-:W-:Y:S02]  /*cf70*/  IMAD.MOV.U32 R6, RZ, RZ, R20 ;  /* 0x000000ffff067224 */ /* 0x000fe400078e0014 */
[----:B------:R-:W-:Y:S01]  /*cf80*/  IMAD.MOV.U32 R5, RZ, RZ, R23 ;  /* 0x000000ffff057224 */ /* 0x000fe200078e0017 */
[----:B------:R-:W-:Y:S06]  /*cf90*/  @!P0 BRA `(.L_x_436) ;  /* 0x00000000002c8947 */ /* 0x000fec0003800000 */
        /* <DEDUP_REMOVED lines=9> */
[----:B------:R-:W-:-:S04]  /*d030*/  IMAD.WIDE.U32.X R4, R23, UR7, R4, P1 ;  /* 0x0000000717047c25 */ /* 0x000fc800088e0404 */
[----:B------:R-:W-:-:S07]  /*d040*/  IMAD.MOV.U32 R6, RZ, RZ, R4 ;  /* 0x000000ffff067224 */ /* 0x000fce00078e0004 */
.L_x_436:
[----:B------:R-:W-:Y:S01]  /*d050*/  ULDC UR5, c[0x0][0x648] ;  /* 0x0001920000057ab9 */ /* 0x000fe20000000800 */
[----:B------:R-:W-:Y:S01]  /*d060*/  LOP3.LUT R4, R22, UR17, RZ, 0xc0, !PT ;  /* 0x0000001116047c12 */ /* 0x000fe2000f8ec0ff */
[----:B------:R-:W-:Y:S01]  /*d070*/  ULDC UR6, c[0x0][0x610] ;  /* 0x0001840000067ab9 */ /* 0x000fe20000000800 */
[----:B------:R-:W-:Y:S01]  /*d080*/  SHF.R.U64 R5, R6, UR5, R5 ;  /* 0x0000000506057c19 */ /* 0x000fe20008001205 */
[----:B------:R-:W-:Y:S01]  /*d090*/  ULDC UR5, c[0x0][0x638] ;  /* 0x00018e0000057ab9 */ /* 0x000fe20000000800 */
[----:B------:R-:W-:-:S03]  /*d0a0*/  LOP3.LUT R21, R21, UR4, RZ, 0xc0, !PT ;  /* 0x0000000415157c12 */ /* 0x000fc6000f8ec0ff */
[----:B------:R-:W-:Y:S02]  /*d0b0*/  IMAD.MOV R7, RZ, RZ, -R5 ;  /* 0x000000ffff077224 */ /* 0x000fe400078e0a05 */
[----:B------:R-:W-:Y:S02]  /*d0c0*/  IMAD R4, R5, UR18, R4 ;  /* 0x0000001205047c24 */ /* 0x000fe4000f8e0204 */
[----:B------:R-:W-:Y:S01]  /*d0d0*/  IMAD R20, R7, UR5, R20 ;  /* 0x0000000507147c24 */ /* 0x000fe2000f8e0214 */
[----:B------:R-:W-:Y:S01]  /*d0e0*/  ULDC UR5, c[0x0][0x600] ;  /* 0x0001800000057ab9 */ /* 0x000fe20000000800 */
[----:B------:R-:W-:Y:S02]  /*d0f0*/  IMAD R15, R4, UR6, R15 ;  /* 0x00000006040f7c24 */ /* 0x000fe4000f8e020f */
[----:B------:R-:W-:Y:S02]  /*d100*/  IMAD R6, R20, UR5, R21 ;  /* 0x0000000514067c24 */ /* 0x000fe4000f8e0215 */
[----:B------:R-:W-:-:S03]  /*d110*/  IMAD.MOV.U32 R4, RZ, RZ, 0x1 ;  /* 0x00000001ff047424 */ /* 0x000fc600078e00ff */
[----:B------:R-:W-:Y:S02]  /*d120*/  SEL R20, R6, R15, !P2 ;  /* 0x0000000f06147207 */ /* 0x000fe40005000000 */
[----:B------:R-:W-:Y:S01]  /*d130*/  SEL R21, R15, R6, !P2 ;  /* 0x000000060f157207 */ /* 0x000fe20005000000 */
[----:B------:R-:W-:-:S07]  /*d140*/  IMAD.MOV.U32 R6, RZ, RZ, R14 ;  /* 0x000000ffff067224 */ /* 0x000fce00078e000e */
.L_x_434:
[----:B------:R-:W-:Y:S05]  /*d150*/  BSYNC B1 ;  /* 0x0000000000017941 */ /* 0x000fea0003800000 */
.L_x_433:
[----:B------:R-:W-:-:S13]  /*d160*/  LOP3.LUT P0, RZ, R4, 0xff, RZ, 0xc0, !PT ;  /* 0x000000ff04ff7812 */ /* 0x000fda000780c0ff */
[----:B------:R-:W-:Y:S05]  /*d170*/  @P0 BRA `(.L_x_437) ;  /* 0xfffffff400300947 */ /* 0x000fea000383ffff */
[----:B------:R-:W-:Y:S05]  /*d180*/  BSYNC B0 ;  /* 0x0000000000007941 */ /* 0x000fea0003800000 */
.L_x_426:
[----:B------:R-:W-:-:S03]  /*d190*/  UMOV UR5, 0xffffffff ;  /* 0xffffffff00057882 */ /* 0x000fc60000000000 */
[----:B------:R-:W-:Y:S05]  /*d1a0*/  BRA.DIV UR5, `(.L_x_438) ;  /* 0x0000000605147947 */ /* 0x000fea000b800000 */
[----:B------:R-:W-:-:S13]  /*d1b0*/  ELECT P6, URZ, PT ;  /* 0x00000000003f782f */ /* 0x000fda00038c0000 */
.L_x_452:
[----:B------:R-:W-:Y:S04]  /*d1c0*/  BSSY B0, `(.L_x_439) ;  /* 0x000002b000007945 */ /* 0x000fe80003800000 */
[----:B------:R-:W-:Y:S05]  /*d1d0*/  @!P6 BRA `(.L_x_440) ;  /* 0x0000000000a4e947 */ /* 0x000fea0003800000 */
[----:B------:R-:W-:-:S04]  /*d1e0*/  LOP3.LUT R19, R19, 0x2, RZ, 0xfc, !PT ;  /* 0x0000000213137812 */ /* 0x000fc800078efcff */
[----:B------:R-:W-:-:S13]  /*d1f0*/  ISETP.NE.AND P0, PT, R19, 0x3, PT ;  /* 0x000000031300780c */ /* 0x000fda0003f05270 */
[----:B------:R-:W-:Y:S05]  /*d200*/  @!P0 BRA `(.L_x_441) ;  /* 0x0000000000048947 */ /* 0x000fea0003800000 */
[----:B------:R-:W-:Y:S01]  /*d210*/  BPT.TRAP 0x1 ;  /* 0x000000040000795c */ /* 0x000fe20000300000 */
.L_x_441:
[----:B------:R-:W0:Y:S01]  /*d220*/  S2R R5, SR_CgaCtaId ;  /* 0x0000000000057919 */ /* 0x000e220000008800 */
[----:B------:R-:W-:Y:S02]  /*d230*/  MOV R2, 0x400 ;  /* 0x0000040000027802 */ /* 0x000fe40000000f00 */
[----:B------:R-:W-:Y:S02]  /*d240*/  SHF.L.U32 R4, R0, 0x1f, RZ ;  /* 0x0000001f00047819 */ /* 0x000fe400000006ff */
[----:B0-----:R-:W-:-:S05]  /*d250*/  LEA R2, R5, R2, 0x18 ;  /* 0x0000000205027211 */ /* 0x001fca00078ec0ff */
[----:B------:R-:W-:-:S04]  /*d260*/  VIADD R2, R2, 0x20 ;  /* 0x0000002002027836 */ /* 0x000fc80000000000 */
[C---:B------:R-:W-:Y:S02]  /*d270*/  IMAD R7, R3.reuse, 0x8, R2 ;  /* 0x0000000803077824 */ /* 0x040fe400078e0202 */
[----:B------:R-:W-:Y:S02]  /*d280*/  VIADD R3, R3, 0x1 ;  /* 0x0000000103037836 */ /* 0x000fe40000000000 */
[----:B------:R-:W0:Y:S03]  /*d290*/  SYNCS.PHASECHK.TRANS64.TRYWAIT P0, [R7+URZ], R4 ;  /* 0x00000004070075a7 */ /* 0x000e26000800017f */
[----:B------:R-:W-:-:S04]  /*d2a0*/  ISETP.NE.AND P1, PT, R3, 0x4, PT ;  /* 0x000000040300780c */ /* 0x000fc80003f25270 */
[----:B------:R-:W-:Y:S02]  /*d2b0*/  SEL R5, RZ, 0x1, P1 ;  /* 0x00000001ff057807 */ /* 0x000fe40000800000 */
[----:B------:R-:W-:Y:S02]  /*d2c0*/  SEL R3, R3, RZ, P1 ;  /* 0x000000ff03037207 */ /* 0x000fe40000800000 */
[----:B------:R-:W-:-:S03]  /*d2d0*/  LOP3.LUT R6, R0, R5, RZ, 0x3c, !PT ;  /* 0x0000000500067212 */ /* 0x000fc600078e3cff */
[----:B------:R-:W-:Y:S01]  /*d2e0*/  IMAD R8, R3, 0x8, R2 ;  /* 0x0000000803087824 */ /* 0x000fe200078e0202 */
[----:B------:R-:W-:Y:S01]  /*d2f0*/  SHF.L.U32 R5, R6, 0x1f, RZ ;  /* 0x0000001f06057819 */ /* 0x000fe200000006ff */
[----:B0-----:R-:W-:Y:S06]  /*d300*/  @!P0 BRA `(.L_x_442) ;  /* 0x0000000000dc8947 */ /* 0x001fec0003800000 */
.L_x_453:
[----:B------:R-:W1:Y:S01]  /*d310*/  SYNCS.PHASECHK.TRANS64.TRYWAIT P0, [R8+URZ], R5 ;  /* 0x00000005080075a7 */ /* 0x000e62000800017f */
[----:B------:R-:W-:-:S05]  /*d320*/  VIADD R0, R3, 0x1 ;  /* 0x0000000103007836 */ /* 0x000fca0000000000 */
[----:B------:R-:W-:-:S04]  /*d330*/  ISETP.NE.AND P1, PT, R0, 0x4, PT ;  /* 0x000000040000780c */ /* 0x000fc80003f25270 */
[----:B------:R-:W-:Y:S02]  /*d340*/  SEL R3, RZ, 0x1, P1 ;  /* 0x00000001ff037807 */ /* 0x000fe40000800000 */
[----:B0-----:R-:W-:Y:S02]  /*d350*/  SEL R7, R0, RZ, P1 ;  /* 0x000000ff00077207 */ /* 0x001fe40000800000 */
[----:B------:R-:W-:-:S03]  /*d360*/  LOP3.LUT R9, R6, R3, RZ, 0x3c, !PT ;  /* 0x0000000306097212 */ /* 0x000fc600078e3cff */
[----:B------:R-:W-:Y:S01]  /*d370*/  IMAD R11, R7, 0x8, R2 ;  /* 0x00000008070b7824 */ /* 0x000fe200078e0202 */
[----:B------:R-:W-:Y:S01]  /*d380*/  SHF.L.U32 R6, R9, 0x1f, RZ ;  /* 0x0000001f09067819 */ /* 0x000fe200000006ff */
[----:B-1----:R-:W-:Y:S06]  /*d390*/  @!P0 BRA `(.L_x_443) ;  /* 0x0000000000cc8947 */ /* 0x002fec0003800000 */
.L_x_454:
[----:B------:R-:W1:Y:S01]  /*d3a0*/  SYNCS.PHASECHK.TRANS64.TRYWAIT P0, [R11+URZ], R6 ;  /* 0x000000060b0075a7 */ /* 0x000e62000800017f */
[----:B------:R-:W-:-:S05]  /*d3b0*/  VIADD R0, R7, 0x1 ;  /* 0x0000000107007836 */ /* 0x000fca0000000000 */
[----:B------:R-:W-:-:S04]  /*d3c0*/  ISETP.NE.AND P1, PT, R0, 0x4, PT ;  /* 0x000000040000780c */ /* 0x000fc80003f25270 */
[----:B------:R-:W-:Y:S02]  /*d3d0*/  SEL R4, RZ, 0x1, P1 ;  /* 0x00000001ff047807 */ /* 0x000fe40000800000 */
[----:B------:R-:W-:Y:S02]  /*d3e0*/  SEL R3, R0, RZ, P1 ;  /* 0x000000ff00037207 */ /* 0x000fe40000800000 */
[----:B------:R-:W-:Y:S01]  /*d3f0*/  LOP3.LUT R0, R9, R4, RZ, 0x3c, !PT ;  /* 0x0000000409007212 */ /* 0x000fe200078e3cff */
[----:B-1----:R-:W-:Y:S06]  /*d400*/  @!P0 BRA `(.L_x_444) ;  /* 0x0000000000c48947 */ /* 0x002fec0003800000 */
.L_x_455:
[----:B------:R-:W-:Y:S01]  /*d410*/  IMAD R3, R3, 0x8, R2 ;  /* 0x0000000803037824 */ /* 0x000fe200078e0202 */
[----:B------:R-:W-:-:S07]  /*d420*/  SHF.L.U32 R0, R0, 0x1f, RZ ;  /* 0x0000001f00007819 */ /* 0x000fce00000006ff */
.L_x_445:
[----:B--2---:R2:W3:Y:S02]  /*d430*/  SYNCS.PHASECHK.TRANS64.TRYWAIT P0, [R3+URZ], R0 ;  /* 0x00000000030075a7 */ /* 0x0044e4000800017f */
[----:B---3--:R-:W-:Y:S05]  /*d440*/  @!P0 NANOSLEEP.SYNCS 0x989680 ;  /* 0x009896800000895d */ /* 0x008fea0003900000 */
[----:B------:R-:W3:Y:S02]  /*d450*/  @!P0 SYNCS.PHASECHK.TRANS64 P0, [R3+URZ], R0 ;  /* 0x00000000030085a7 */ /* 0x000ee4000800007f */
[----:B---3--:R-:W-:Y:S05]  /*d460*/  @!P0 BRA `(.L_x_445) ;  /* 0xfffffffc00f08947 */ /* 0x008fea000383ffff */
.L_x_440:
[----:B------:R-:W-:Y:S05]  /*d470*/  BSYNC B0 ;  /* 0x0000000000007941 */ /* 0x000fea0003800000 */
.L_x_439:
[----:B------:R-:W-:Y:S05]  /*d480*/  EXIT ;  /* 0x000000000000794d */ /* 0x000fea0003800000 */
.L_x_21:
[----:B--2---:R2:W3:Y:S02]  /*d490*/  SYNCS.PHASECHK.TRANS64.TRYWAIT P1, [R3+URZ], R0 ;  /* 0x00000000030075a7 */ /* 0x0044e4000802017f */
[----:B---3--:R-:W-:Y:S05]  /*d4a0*/  @!P1 NANOSLEEP.SYNCS 0x989680 ;  /* 0x009896800000995d */ /* 0x008fea0003900000 */
[----:B------:R-:W3:Y:S02]  /*d4b0*/  @!P1 SYNCS.PHASECHK.TRANS64 P1, [R3+URZ], R0 ;  /* 0x00000000030095a7 */ /* 0x000ee4000802007f */
[----:B---3--:R-:W-:Y:S05]  /*d4c0*/  @!P1 BRA `(.L_x_21) ;  /* 0xfffffffc00f09947 */ /* 0x008fea000383ffff */
[----:B------:R-:W-:Y:S05]  /*d4d0*/  BRA `(.L_x_20) ;  /* 0xffffff4000347947 */ /* 0x000fea000383ffff */
.L_x_26:
[----:B-1----:R1:W2:Y:S02]  /*d4e0*/  SYNCS.PHASECHK.TRANS64.TRYWAIT P1, [R5+URZ], R4 ;  /* 0x00000004050075a7 */ /* 0x0022a4000802017f */
[----:B--2---:R-:W-:Y:S05]  /*d4f0*/  @!P1 NANOSLEEP.SYNCS 0x989680 ;  /* 0x009896800000995d */ /* 0x004fea0003900000 */
[----:B------:R-:W2:Y:S02]  /*d500*/  @!P1 SYNCS.PHASECHK.TRANS64 P1, [R5+URZ], R4 ;  /* 0x00000004050095a7 */ /* 0x000ea4000802007f */
[----:B--2---:R-:W-:Y:S05]  /*d510*/  @!P1 BRA `(.L_x_26) ;  /* 0xfffffffc00f09947 */ /* 0x004fea000383ffff */
[----:B------:R-:W-:Y:S05]  /*d520*/  BRA `(.L_x_25) ;  /* 0xffffff4400707947 */ /* 0x000fea000383ffff */
.L_x_427:
[----:B------:R-:W-:Y:S01]  /*d530*/  BSSY B1, `(.L_x_446) ;  /* 0x0000006000017945 */ /* 0x000fe20003800000 */
[----:B------:R-:W-:-:S07]  /*d540*/  IMAD.MOV.U32 R15, RZ, RZ, -0x1 ;  /* 0xffffffffff0f7424 */ /* 0x000fce00078e00ff */
[----:B------:R-:W-:Y:S05]  /*d550*/  WARPSYNC.COLLECTIVE R15, `(.L_x_447) ;  /* 0x000000000f0c7348 */ /* 0x000fea0003c00000 */
[----:B------:R-:W-:Y:S02]  /*d560*/  ELECT P6, UR62, PT ;  /* 0x00000000003e782f */ /* 0x000fe400038c0000 */
[----:B------:R-:W-:Y:S01]  /*d570*/  MOV R14, UR62 ;  /* 0x0000003e000e7c02 */ /* 0x000fe20008000f00 */
[----:B------:R-:W-:Y:S10]  /*d580*/  ENDCOLLECTIVE ;  /* 0x000000000000791b */ /* 0x000ff40003800000 */
.L_x_447:
[----:B------:R-:W-:Y:S05]  /*d590*/  BSYNC B1 ;  /* 0x0000000000017941 */ /* 0x000fea0003800000 */
.L_x_446:
[----:B------:R-:W-:Y:S05]  /*d5a0*/  BRA `(.L_x_448) ;  /* 0xfffffff000307947 */ /* 0x000fea000383ffff */
.L_x_430:
[----:B-1----:R1:W2:Y:S02]  /*d5b0*/  SYNCS.PHASECHK.TRANS64.TRYWAIT P0, [R23+URZ+0x20], R14 ;  /* 0x0000200e170075a7 */ /* 0x0022a4000800017f */
[----:B--2---:R-:W-:Y:S05]  /*d5c0*/  @!P0 NANOSLEEP.SYNCS 0x989680 ;  /* 0x009896800000895d */ /* 0x004fea0003900000 */
[----:B------:R-:W2:Y:S02]  /*d5d0*/  @!P0 SYNCS.PHASECHK.TRANS64 P0, [R23+URZ+0x20], R14 ;  /* 0x0000200e170085a7 */ /* 0x000ea4000800007f */
[----:B--2---:R-:W-:Y:S05]  /*d5e0*/  @!P0 BRA `(.L_x_430) ;  /* 0xfffffffc00f08947 */ /* 0x004fea000383ffff */
[----:B------:R-:W-:Y:S05]  /*d5f0*/  BRA `(.L_x_449) ;  /* 0xfffffff0006c7947 */ /* 0x000fea000383ffff */
.L_x_438:
[----:B------:R-:W-:Y:S01]  /*d600*/  BSSY B0, `(.L_x_450) ;  /* 0x0000006000007945 */ /* 0x000fe20003800000 */
[----:B------:R-:W-:-:S07]  /*d610*/  IMAD.MOV.U32 R15, RZ, RZ, -0x1 ;  /* 0xffffffffff0f7424 */ /* 0x000fce00078e00ff */
[----:B------:R-:W-:Y:S05]  /*d620*/  WARPSYNC.COLLECTIVE R15, `(.L_x_451) ;  /* 0x000000000f0c7348 */ /* 0x000fea0003c00000 */
[----:B------:R-:W-:Y:S02]  /*d630*/  ELECT P6, UR62, PT ;  /* 0x00000000003e782f */ /* 0x000fe400038c0000 */
[----:B------:R-:W-:Y:S01]  /*d640*/  MOV R14, UR62 ;  /* 0x0000003e000e7c02 */ /* 0x000fe20008000f00 */
[----:B------:R-:W-:Y:S10]  /*d650*/  ENDCOLLECTIVE ;  /* 0x000000000000791b */ /* 0x000ff40003800000 */
.L_x_451:
[----:B------:R-:W-:Y:S05]  /*d660*/  BSYNC B0 ;  /* 0x0000000000007941 */ /* 0x000fea0003800000 */
.L_x_450:
[----:B------:R-:W-:Y:S05]  /*d670*/  BRA `(.L_x_452) ;  /* 0xfffffff800d07947 */ /* 0x000fea000383ffff */
.L_x_442:
[----:B0-----:R0:W1:Y:S02]  /*d680*/  SYNCS.PHASECHK.TRANS64.TRYWAIT P0, [R7+URZ], R4 ;  /* 0x00000004070075a7 */ /* 0x001064000800017f */
[----:B-1----:R-:W-:Y:S05]  /*d690*/  @!P0 NANOSLEEP.SYNCS 0x989680 ;  /* 0x009896800000895d */ /* 0x002fea0003900000 */
[----:B------:R-:W1:Y:S02]  /*d6a0*/  @!P0 SYNCS.PHASECHK.TRANS64 P0, [R7+URZ], R4 ;  /* 0x00000004070085a7 */ /* 0x000e64000800007f */
[----:B-1----:R-:W-:Y:S05]  /*d6b0*/  @!P0 BRA `(.L_x_442) ;  /* 0xfffffffc00f08947 */ /* 0x002fea000383ffff */
[----:B------:R-:W-:Y:S05]  /*d6c0*/  BRA `(.L_x_453) ;  /* 0xfffffffc00107947 */ /* 0x000fea000383ffff */
.L_x_443:
[----:B0-----:R0:W1:Y:S02]  /*d6d0*/  SYNCS.PHASECHK.TRANS64.TRYWAIT P0, [R8+URZ], R5 ;  /* 0x00000005080075a7 */ /* 0x001064000800017f */
[----:B-1----:R-:W-:Y:S05]  /*d6e0*/  @!P0 NANOSLEEP.SYNCS 0x989680 ;  /* 0x009896800000895d */ /* 0x002fea0003900000 */
[----:B------:R-:W1:Y:S02]  /*d6f0*/  @!P0 SYNCS.PHASECHK.TRANS64 P0, [R8+URZ], R5 ;  /* 0x00000005080085a7 */ /* 0x000e64000800007f */
[----:B-1----:R-:W-:Y:S05]  /*d700*/  @!P0 BRA `(.L_x_443) ;  /* 0xfffffffc00f08947 */ /* 0x002fea000383ffff */
[----:B------:R-:W-:Y:S05]  /*d710*/  BRA `(.L_x_454) ;  /* 0xfffffffc00207947 */ /* 0x000fea000383ffff */
.L_x_444:
[----:B-1----:R1:W2:Y:S02]  /*d720*/  SYNCS.PHASECHK.TRANS64.TRYWAIT P0, [R11+URZ], R6 ;  /* 0x000000060b0075a7 */ /* 0x0022a4000800017f */
[----:B--2---:R-:W-:Y:S05]  /*d730*/  @!P0 NANOSLEEP.SYNCS 0x989680 ;  /* 0x009896800000895d */ /* 0x004fea0003900000 */
[----:B------:R-:W2:Y:S02]  /*d740*/  @!P0 SYNCS.PHASECHK.TRANS64 P0, [R11+URZ], R6 ;  /* 0x000000060b0085a7 */ /* 0x000ea4000800007f */
[----:B--2---:R-:W-:Y:S05]  /*d750*/  @!P0 BRA `(.L_x_444) ;  /* 0xfffffffc00f08947 */ /* 0x004fea000383ffff */
[----:B------:R-:W-:Y:S05]  /*d760*/  BRA `(.L_x_455) ;  /* 0xfffffffc00287947 */ /* 0x000fea000383ffff */
.L_x_456:
[----:B------:R-:W-:-:S00]  /*d770*/  BRA `(.L_x_456) ;  /* 0xfffffffc00fc7947 */ /* 0x000fc0000383ffff */
[----:B------:R-:W-:-:S00]  /*d780*/  NOP ;  /* 0x0000000000007918 */ /* 0x000fc00000000000 */
[----:B------:R-:W-:-:S00]  /*d790*/  NOP ;  /* 0x0000000000007918 */ /* 0x000fc00000000000 */
[----:B------:R-:W-:-:S00]  /*d7a0*/  NOP ;  /* 0x0000000000007918 */ /* 0x000fc00000000000 */
[----:B------:R-:W-:-:S00]  /*d7b0*/  NOP ;  /* 0x0000000000007918 */ /* 0x000fc00000000000 */
[----:B------:R-:W-:-:S00]  /*d7c0*/  NOP ;  /* 0x0000000000007918 */ /* 0x000fc00000000000 */
[----:B------:R-:W-:-:S00]  /*d7d0*/  NOP ;  /* 0x0000000000007918 */ /* 0x000fc00000000000 */
[----:B------:R-:W-:-:S00]  /*d7e0*/  NOP ;  /* 0x0000000000007918 */ /* 0x000fc00000000000 */
[----:B------:R-:W-:-:S00]  /*d7f0*/  NOP ;  /* 0x0000000000007918 */ /* 0x000fc00000000000 */
.L_x_457:


//--------------------- .nv.global.init           --------------------------
	.section	.nv.global.init,"aw",@progbits
.nv.global.init:
	.type		$str$22,@object
	.size		$str$22,($str$23 - $str$22)
$str$22:
        /*0000*/ 	.byte	0x6b, 0x5f, 0x74, 0x69, 0x6c, 0x65, 0x5f, 0x63, 0x6f, 0x75, 0x6e, 0x74, 0x20, 0x3e, 0x3d, 0x20
        /*0010*/ 	.byte	0x31, 0x00
	.type		$str$23,@object
	.size		$str$23,(__unnamed_1 - $str$23)
$str$23:
        /*0012*/ 	.byte	0x2f, 0x74, 0x6d, 0x70, 0x2f, 0x63, 0x75, 0x74, 0x6c, 0x61, 0x73, 0x73, 0x5f, 0x73, 0x77, 0x65
        /*0022*/ 	.byte	0x65, 0x70, 0x5f, 0x73, 0x72, 0x63, 0x2f, 0x69, 0x6e, 0x63, 0x6c, 0x75, 0x64, 0x65, 0x2f, 0x63
        /*0032*/ 	.byte	0x75, 0x74, 0x6c, 0x61, 0x73, 0x73, 0x2f, 0x67, 0x65, 0x6d, 0x6d, 0x2f, 0x63, 0x6f, 0x6c, 0x6c
        /*0042*/ 	.byte	0x65, 0x63, 0x74, 0x69, 0x76, 0x65, 0x2f, 0x73, 0x6d, 0x39, 0x30, 0x5f, 0x6d, 0x6d, 0x61, 0x5f
        /*0052*/ 	.byte	0x74, 0x6d, 0x61, 0x5f, 0x67, 0x6d, 0x6d, 0x61, 0x5f, 0x73, 0x73, 0x5f, 0x77, 0x61, 0x72, 0x70
        /*0062*/ 	.byte	0x73, 0x70, 0x65, 0x63, 0x69, 0x61, 0x6c, 0x69, 0x7a, 0x65, 0x64, 0x2e, 0x68, 0x70, 0x70, 0x00
	.type		__unnamed_1,@object
	.size		__unnamed_1,(.L_0 - __unnamed_1)
__unnamed_1:
        /*0072*/ 	.byte	0x76, 0x6f, 0x69, 0x64, 0x20, 0x63, 0x75, 0x74, 0x6c, 0x61, 0x73, 0x73, 0x3a, 0x3a, 0x67, 0x65
        /* <DEDUP_REMOVED lines=173> */
.L_0:


//--------------------- .nv.shared._ZN7cutlass13device_kernelINS_4gemm6kernel13GemmUniversalIN4cute5tupleIJiiiiEEENS1_10collective13CollectiveMmaINS1_34MainloopSm90TmaGmmaWarpSpecializedILi4ENS5_IJNS4_1CILi2EEENSA_ILi1EEESC_EEENS1_35KernelTmaWarpSpecializedCooperativeEEENS5_IJNSA_ILi192EEESG_NSA_ILi128EEEEEEaNS5_IJlSC_lEEEaSJ_NS4_8TiledMMAINS4_8MMA_AtomIJNS4_4SM904GMMA27MMA_64x192x32_S32S8S8_SS_TNEEEENS4_6LayoutISD_NS5_IJSC_NSA_ILi0EEESR_EEEEENS5_IJNS4_10UnderscoreESU_SU_EEEEENS4_13SM90_TMA_LOADENS4_14ComposedLayoutINS4_7SwizzleILi3ELi4ELi3EEENS4_18smem_ptr_flag_bitsILi8EEENSQ_INS5_IJNSA_ILi8EEESH_EEENS5_IJSH_SC_EEEEEEEvNS4_8identityENS4_23SM90_TMA_LOAD_MULTICASTES17_vS18_EENS_8epilogue10collective6detail29Sm90TmaWarpSpecializedAdapterINS1C_15DefaultEpilogueIaSJ_SJ_NS1B_6thread17LinearCombinationIaLi1EiiLNS1G_9ScaleType4KindE0ELNS_15FloatRoundStyleE2EaEENS1_15EpilogueDefaultEEEEEvvEEEEvNT_6ParamsE --------------------------
	.section	.nv.shared._ZN7cutlass13device_kernelINS_4gemm6kernel13GemmUniversalIN4cute5tupleIJiiiiEEENS1_10collective13CollectiveMmaINS1_34MainloopSm90TmaGmmaWarpSpecializedILi4ENS5_IJNS4_1CILi2EEENSA_ILi1EEESC_EEENS1_35KernelTmaWarpSpecializedCooperativeEEENS5_IJNSA_ILi192EEESG_NSA_ILi128EEEEEEaNS5_IJlSC_lEEEaSJ_NS4_8TiledMMAINS4_8MMA_AtomIJNS4_4SM904GMMA27MMA_64x192x32_S32S8S8_SS_TNEEEENS4_6LayoutISD_NS5_IJSC_NSA_ILi0EEESR_EEEEENS5_IJNS4_10UnderscoreESU_SU_EEEEENS4_13SM90_TMA_LOADENS4_14ComposedLayoutINS4_7SwizzleILi3ELi4ELi3EEENS4_18smem_ptr_flag_bitsILi8EEENSQ_INS5_IJNSA_ILi8EEESH_EEENS5_IJSH_SC_EEEEEEEvNS4_8identityENS4_23SM90_TMA_LOAD_MULTICASTES17_vS18_EENS_8epilogue10collective6detail29Sm90TmaWarpSpecializedAdapterINS1C_15DefaultEpilogueIaSJ_SJ_NS1B_6thread17LinearCombinationIaLi1EiiLNS1G_9ScaleType4KindE0ELNS_15FloatRoundStyleE2EaEENS1_15EpilogueDefaultEEEEEvvEEEEvNT_6ParamsE,"aw",@nobits
	.sectionflags	@""
	.align	16
	.zero		1024


//--------------------- .nv.shared.reserved.0     --------------------------
	.section	.nv.shared.reserved.0,"aw",@nobits
	.weak		__nv_reservedSMEM_offset_0_alias
	.size		__nv_reservedSMEM_offset_0_alias, 0, 0
	.other		__nv_reservedSMEM_offset_0_alias,@"STO_CUDA_RESERVED_SHARED STV_DEFAULT"
__nv_reservedSMEM_offset_0_alias:
	.zero		0


//--------------------- .nv.global                --------------------------
	.section	.nv.global,"aw",@nobits
.nv.global:
	.type		_ZN39_INTERNAL_f914d304_4_k_cu_40a31366_50254cute1_E,@object
	.size		_ZN39_INTERNAL_f914d304_4_k_cu_40a31366_50254cute1_E,(_ZN39_INTERNAL_f914d304_4_k_cu_40a31366_50254cuda3std3__45__cpo6cbeginE - _ZN39_INTERNAL_f914d304_4_k_cu_40a31366_50254cute1_E)
_ZN39_INTERNAL_f914d304_4_k_cu_40a31366_50254cute1_E:
	.zero		1
	.type		_ZN39_INTERNAL_f914d304_4_k_cu_40a31366_50254cuda3std3__45__cpo6cbeginE,@object
	.size		_ZN39_INTERNAL_f914d304_4_k_cu_40a31366_50254cuda3std3__45__cpo6cbeginE,(_ZN39_INTERNAL_f914d304_4_k_cu_40a31366_50254cuda3std3__48in_placeE - _ZN39_INTERNAL_f914d304_4_k_cu_40a31366_50254cuda3std3__45__cpo6cbeginE)
_ZN39_INTERNAL_f914d304_4_k_cu_40a31366_50254cuda3std3__45__cpo6cbeginE:
	.zero		1
	.type		_ZN39_INTERNAL_f914d304_4_k_cu_40a31366_50254cuda3std3__48in_placeE,@object
	.size		_ZN39_INTERNAL_f914d304_4_k_cu_40a31366_50254cuda3std3__48in_placeE,(_ZN39_INTERNAL_f914d304_4_k_cu_40a31366_50254cuda3std6ranges3__45__cpo9iter_moveE - _ZN39_INTERNAL_f914d304_4_k_cu_40a31366_50254cuda3std3__48in_placeE)
_ZN39_INTERNAL_f914d304_4_k_cu_40a31366_50254cuda3std3__48in_placeE:
	.zero		1
	.type		_ZN39_INTERNAL_f914d304_4_k_cu_40a31366_50254cuda3std6ranges3__45__cpo9iter_moveE,@object
	.size		_ZN39_INTERNAL_f914d304_4_k_cu_40a31366_50254cuda3std6ranges3__45__cpo9iter_moveE,(_ZN39_INTERNAL_f914d304_4_k_cu_40a31366_50254cuda3std3__45__cpo5beginE - _ZN39_INTERNAL_f914d304_4_k_cu_40a31366_50254cuda3std6ranges3__45__cpo9iter_moveE)
_ZN39_INTERNAL_f914d304_4_k_cu_40a31366_50254cuda3std6ranges3__45__cpo9iter_moveE:
	.zero		1
	.type		_ZN39_INTERNAL_f914d304_4_k_cu_40a31366_50254cuda3std3__45__cpo5beginE,@object
	.size		_ZN39_INTERNAL_f914d304_4_k_cu_40a31366_50254cuda3std3__45__cpo5beginE,(_ZN39_INTERNAL_f914d304_4_k_cu_40a31366_50254cuda3std3__441_GLOBAL__N__f914d304_4_k_cu_40a31366_50256ignoreE - _ZN39_INTERNAL_f914d304_4_k_cu_40a31366_50254cuda3std3__45__cpo5beginE)
_ZN39_INTERNAL_f914d304_4_k_cu_40a31366_50254cuda3std3__45__cpo5beginE:
	.zero		1
	.type		_ZN39_INTERNAL_f914d304_4_k_cu_40a31366_50254cuda3std3__441_GLOBAL__N__f914d304_4_k_cu_40a31366_50256ignoreE,@object
	.size		_ZN39_INTERNAL_f914d304_4_k_cu_40a31366_50254cuda3std3__441_GLOBAL__N__f914d304_4_k_cu_40a31366_50256ignoreE,(_ZN39_INTERNAL_f914d304_4_k_cu_40a31366_50254cute7productE - _ZN39_INTERNAL_f914d304_4_k_cu_40a31366_50254cuda3std3__441_GLOBAL__N__f914d304_4_k_cu_40a31366_50256ignoreE)
_ZN39_INTERNAL_f914d304_4_k_cu_40a31366_50254cuda3std3__441_GLOBAL__N__f914d304_4_k_cu_40a31366_50256ignoreE:
	.zero		1
	.type		_ZN39_INTERNAL_f914d304_4_k_cu_40a31366_50254cute7productE,@object
	.size		_ZN39_INTERNAL_f914d304_4_k_cu_40a31366_50254cute7productE,(_ZN39_INTERNAL_f914d304_4_k_cu_40a31366_50254cuda3std3__45__cpo3endE - _ZN39_INTERNAL_f914d304_4_k_cu_40a31366_50254cute7productE)
_ZN39_INTERNAL_f914d304_4_k_cu_40a31366_50254cute7productE:
	.zero		1
	.type		_ZN39_INTERNAL_f914d304_4_k_cu_40a31366_50254cuda3std3__45__cpo3endE,@object
	.size		_ZN39_INTERNAL_f914d304_4_k_cu_40a31366_50254cuda3std3__45__cpo3endE,(_ZN39_INTERNAL_f914d304_4_k_cu_40a31366_50254cuda3std3__419piecewise_constructE - _ZN39_INTERNAL_f914d304_4_k_cu_40a31366_50254cuda3std3__45__cpo3endE)
_ZN39_INTERNAL_f914d304_4_k_cu_40a31366_50254cuda3std3__45__cpo3endE:
	.zero		1
	.type		_ZN39_INTERNAL_f914d304_4_k_cu_40a31366_50254cuda3std3__419piecewise_constructE,@object
	.size		_ZN39_INTERNAL_f914d304_4_k_cu_40a31366_50254cuda3std3__419piecewise_constructE,(_ZN39_INTERNAL_f914d304_4_k_cu_40a31366_50254cuda3std3__45__cpo4cendE - _ZN39_INTERNAL_f914d304_4_k_cu_40a31366_50254cuda3std3__419piecewise_constructE)
_ZN39_INTERNAL_f914d304_4_k_cu_40a31366_50254cuda3std3__419piecewise_constructE:
	.zero		1
	.type		_ZN39_INTERNAL_f914d304_4_k_cu_40a31366_50254cuda3std3__45__cpo4cendE,@object
	.size		_ZN39_INTERNAL_f914d304_4_k_cu_40a31366_50254cuda3std3__45__cpo4cendE,(_ZN39_INTERNAL_f914d304_4_k_cu_40a31366_50254cuda3std6ranges3__45__cpo4swapE - _ZN39_INTERNAL_f914d304_4_k_cu_40a31366_50254cuda3std3__45__cpo4cendE)
_ZN39_INTERNAL_f914d304_4_k_cu_40a31366_50254cuda3std3__45__cpo4cendE:
	.zero		1
	.type		_ZN39_INTERNAL_f914d304_4_k_cu_40a31366_50254cuda3std6ranges3__45__cpo4swapE,@object
	.size		_ZN39_INTERNAL_f914d304_4_k_cu_40a31366_50254cuda3std6ranges3__45__cpo4swapE,(.L_8 - _ZN39_INTERNAL_f914d304_4_k_cu_40a31366_50254cuda3std6ranges3__45__cpo4swapE)
_ZN39_INTERNAL_f914d304_4_k_cu_40a31366_50254cuda3std6ranges3__45__cpo4swapE:
	.zero		1
.L_8:


//--------------------- .nv.constant0._ZN7cutlass13device_kernelINS_4gemm6kernel13GemmUniversalIN4cute5tupleIJiiiiEEENS1_10collective13CollectiveMmaINS1_34MainloopSm90TmaGmmaWarpSpecializedILi4ENS5_IJNS4_1CILi2EEENSA_ILi1EEESC_EEENS1_35KernelTmaWarpSpecializedCooperativeEEENS5_IJNSA_ILi192EEESG_NSA_ILi128EEEEEEaNS5_IJlSC_lEEEaSJ_NS4_8TiledMMAINS4_8MMA_AtomIJNS4_4SM904GMMA27MMA_64x192x32_S32S8S8_SS_TNEEEENS4_6LayoutISD_NS5_IJSC_NSA_ILi0EEESR_EEEEENS5_IJNS4_10UnderscoreESU_SU_EEEEENS4_13SM90_TMA_LOADENS4_14ComposedLayoutINS4_7SwizzleILi3ELi4ELi3EEENS4_18smem_ptr_flag_bitsILi8EEENSQ_INS5_IJNSA_ILi8EEESH_EEENS5_IJSH_SC_EEEEEEEvNS4_8identityENS4_23SM90_TMA_LOAD_MULTICASTES17_vS18_EENS_8epilogue10collective6detail29Sm90TmaWarpSpecializedAdapterINS1C_15DefaultEpilogueIaSJ_SJ_NS1B_6thread17LinearCombinationIaLi1EiiLNS1G_9ScaleType4KindE0ELNS_15FloatRoundStyleE2EaEENS1_15EpilogueDefaultEEEEEvvEEEEvNT_6ParamsE --------------------------
	.section	.nv.constant0._ZN7cutlass13device_kernelINS_4gemm6kernel13GemmUniversalIN4cute5tupleIJiiiiEEENS1_10collective13CollectiveMmaINS1_34MainloopSm90TmaGmmaWarpSpecializedILi4ENS5_IJNS4_1CILi2EEENSA_ILi1EEESC_EEENS1_35KernelTmaWarpSpecializedCooperativeEEENS5_IJNSA_ILi192EEESG_NSA_ILi128EEEEEEaNS5_IJlSC_lEEEaSJ_NS4_8TiledMMAINS4_8MMA_AtomIJNS4_4SM904GMMA27MMA_64x192x32_S32S8S8_SS_TNEEEENS4_6LayoutISD_NS5_IJSC_NSA_ILi0EEESR_EEEEENS5_IJNS4_10UnderscoreESU_SU_EEEEENS4_13SM90_TMA_LOADENS4_14ComposedLayoutINS4_7SwizzleILi3ELi4ELi3EEENS4_18smem_ptr_flag_bitsILi8EEENSQ_INS5_IJNSA_ILi8EEESH_EEENS5_IJSH_SC_EEEEEEEvNS4_8identityENS4_23SM90_TMA_LOAD_MULTICASTES17_vS18_EENS_8epilogue10collective6detail29Sm90TmaWarpSpecializedAdapterINS1C_15DefaultEpilogueIaSJ_SJ_NS1B_6thread17LinearCombinationIaLi1EiiLNS1G_9ScaleType4KindE0ELNS_15FloatRoundStyleE2EaEENS1_15EpilogueDefaultEEEEEvvEEEEvNT_6ParamsE,"a",@progbits
	.sectionflags	@""
	.align	4
.nv.constant0._ZN7cutlass13device_kernelINS_4gemm6kernel13GemmUniversalIN4cute5tupleIJiiiiEEENS1_10collective13CollectiveMmaINS1_34MainloopSm90TmaGmmaWarpSpecializedILi4ENS5_IJNS4_1CILi2EEENSA_ILi1EEESC_EEENS1_35KernelTmaWarpSpecializedCooperativeEEENS5_IJNSA_ILi192EEESG_NSA_ILi128EEEEEEaNS5_IJlSC_lEEEaSJ_NS4_8TiledMMAINS4_8MMA_AtomIJNS4_4SM904GMMA27MMA_64x192x32_S32S8S8_SS_TNEEEENS4_6LayoutISD_NS5_IJSC_NSA_ILi0EEESR_EEEEENS5_IJNS4_10UnderscoreESU_SU_EEEEENS4_13SM90_TMA_LOADENS4_14ComposedLayoutINS4_7SwizzleILi3ELi4ELi3EEENS4_18smem_ptr_flag_bitsILi8EEENSQ_INS5_IJNSA_ILi8EEESH_EEENS5_IJSH_SC_EEEEEEEvNS4_8identityENS4_23SM90_TMA_LOAD_MULTICASTES17_vS18_EENS_8epilogue10collective6detail29Sm90TmaWarpSpecializedAdapterINS1C_15DefaultEpilogueIaSJ_SJ_NS1B_6thread17LinearCombinationIaLi1EiiLNS1G_9ScaleType4KindE0ELNS_15FloatRoundStyleE2EaEENS1_15EpilogueDefaultEEEEEvvEEEEvNT_6ParamsE:
	.zero		1664


//--------------------- SYMBOLS --------------------------

	.type		.nv.reservedSmem.offset0,@object
	.size		.nv.reservedSmem.offset0,0x4
	.type		__assertfail,@function
